//
// Generated by NVIDIA NVVM Compiler
//
// Compiler Build ID: CL-36424714
// Cuda compilation tools, release 13.0, V13.0.88
// Based on NVVM 20.0.0
//

.version 9.0
.target sm_100
.address_size 64

	// .globl	_Z20combined_gemm_kernelILb0EEvPK6__halfS2_PS0_iiii
// _ZZ20combined_gemm_kernelILb0EEvPK6__halfS2_PS0_iiiiE2As has been demoted
// _ZZ20combined_gemm_kernelILb0EEvPK6__halfS2_PS0_iiiiE2Bs has been demoted
// _ZZ20combined_gemm_kernelILb1EEvPK6__halfS2_PS0_iiiiE2As has been demoted
// _ZZ20combined_gemm_kernelILb1EEvPK6__halfS2_PS0_iiiiE2Bs has been demoted

.visible .entry _Z20combined_gemm_kernelILb0EEvPK6__halfS2_PS0_iiii(
	.param .u64 .ptr .align 1 _Z20combined_gemm_kernelILb0EEvPK6__halfS2_PS0_iiii_param_0,
	.param .u64 .ptr .align 1 _Z20combined_gemm_kernelILb0EEvPK6__halfS2_PS0_iiii_param_1,
	.param .u64 .ptr .align 1 _Z20combined_gemm_kernelILb0EEvPK6__halfS2_PS0_iiii_param_2,
	.param .u32 _Z20combined_gemm_kernelILb0EEvPK6__halfS2_PS0_iiii_param_3,
	.param .u32 _Z20combined_gemm_kernelILb0EEvPK6__halfS2_PS0_iiii_param_4,
	.param .u32 _Z20combined_gemm_kernelILb0EEvPK6__halfS2_PS0_iiii_param_5,
	.param .u32 _Z20combined_gemm_kernelILb0EEvPK6__halfS2_PS0_iiii_param_6
)
{
	.reg .pred 	%p<31>;
	.reg .b16 	%rs<5>;
	.reg .b32 	%r<653>;
	.reg .b32 	%f<2>;
	.reg .b64 	%rd<50>;
	// demoted variable
	.shared .align 2 .b8 _ZZ20combined_gemm_kernelILb0EEvPK6__halfS2_PS0_iiiiE2As[12288];
	// demoted variable
	.shared .align 2 .b8 _ZZ20combined_gemm_kernelILb0EEvPK6__halfS2_PS0_iiiiE2Bs[12288];
	ld.param.u64 	%rd3, [_Z20combined_gemm_kernelILb0EEvPK6__halfS2_PS0_iiii_param_0];
	ld.param.u64 	%rd4, [_Z20combined_gemm_kernelILb0EEvPK6__halfS2_PS0_iiii_param_1];
	ld.param.u32 	%r198, [_Z20combined_gemm_kernelILb0EEvPK6__halfS2_PS0_iiii_param_4];
	ld.param.u32 	%r199, [_Z20combined_gemm_kernelILb0EEvPK6__halfS2_PS0_iiii_param_5];
	mov.u32 	%r200, %ctaid.x;
	mov.u32 	%r201, %ctaid.y;
	mov.u32 	%r1, %tid.x;
	shl.b32 	%r2, %r201, 7;
	shl.b32 	%r3, %r200, 7;
	mov.f32 	%f1, 0f00000000;
	// begin inline asm
	{  cvt.rn.f16.f32 %rs1, %f1;}

	// end inline asm
	mov.b32 	%r637, {%rs1, %rs1};
	shr.s32 	%r202, %r199, 31;
	shr.u32 	%r203, %r202, 28;
	add.s32 	%r204, %r199, %r203;
	shr.s32 	%r5, %r204, 4;
	shr.u32 	%r6, %r1, 4;
	setp.lt.s32 	%p1, %r199, 16;
	mov.u32 	%r638, %r637;
	mov.u32 	%r639, %r637;
	mov.u32 	%r640, %r637;
	mov.u32 	%r641, %r637;
	mov.u32 	%r642, %r637;
	mov.u32 	%r643, %r637;
	mov.u32 	%r644, %r637;
	mov.u32 	%r645, %r637;
	mov.u32 	%r646, %r637;
	mov.u32 	%r647, %r637;
	mov.u32 	%r648, %r637;
	mov.u32 	%r649, %r637;
	mov.u32 	%r650, %r637;
	mov.u32 	%r651, %r637;
	mov.u32 	%r652, %r637;
	@%p1 bra 	$L__BB0_30;
	shl.b32 	%r205, %r1, 3;
	and.b32  	%r7, %r205, 120;
	and.b32  	%r8, %r205, 8;
	shr.u32 	%r206, %r1, 1;
	setp.lt.u32 	%p2, %r1, 256;
	add.s32 	%r207, %r2, %r206;
	mul.lo.s32 	%r9, %r199, %r207;
	add.s32 	%r10, %r9, %r8;
	shl.b32 	%r208, %r206, 5;
	mov.u32 	%r209, _ZZ20combined_gemm_kernelILb0EEvPK6__halfS2_PS0_iiiiE2As;
	add.s32 	%r210, %r209, %r208;
	shl.b32 	%r211, %r1, 4;
	and.b32  	%r212, %r211, 16;
	add.s32 	%r11, %r210, %r212;
	add.s32 	%r12, %r7, %r3;
	shl.b32 	%r213, %r6, 8;
	mov.u32 	%r214, _ZZ20combined_gemm_kernelILb0EEvPK6__halfS2_PS0_iiiiE2Bs;
	add.s32 	%r215, %r214, %r213;
	and.b32  	%r216, %r211, 240;
	add.s32 	%r13, %r215, %r216;
	mul.wide.s32 	%rd6, %r10, 2;
	add.s64 	%rd1, %rd3, %rd6;
	@%p2 bra 	$L__BB0_2;
	bra.uni 	$L__BB0_3;
$L__BB0_2:
	// begin inline asm
	cp.async.cg.shared.global [%r11], [%rd1], 16;

	// end inline asm
	mad.lo.s32 	%r219, %r6, %r198, %r12;
	mul.wide.s32 	%rd9, %r219, 2;
	add.s64 	%rd8, %rd4, %rd9;
	// begin inline asm
	cp.async.cg.shared.global [%r13], [%rd8], 16;

	// end inline asm
$L__BB0_3:
	and.b32  	%r220, %r199, 2147483632;
	setp.eq.s32 	%p3, %r220, 16;
	// begin inline asm
	cp.async.commit_group;

	// end inline asm
	@%p3 bra 	$L__BB0_4;
	bra.uni 	$L__BB0_39;
$L__BB0_4:
	add.s32 	%r226, %r5, -1;
	setp.lt.u32 	%p5, %r226, 3;
	mov.b32 	%r636, 0;
	mov.u32 	%r638, %r637;
	mov.u32 	%r639, %r637;
	mov.u32 	%r640, %r637;
	mov.u32 	%r641, %r637;
	mov.u32 	%r642, %r637;
	mov.u32 	%r643, %r637;
	mov.u32 	%r644, %r637;
	mov.u32 	%r645, %r637;
	mov.u32 	%r646, %r637;
	mov.u32 	%r647, %r637;
	mov.u32 	%r648, %r637;
	mov.u32 	%r649, %r637;
	mov.u32 	%r650, %r637;
	mov.u32 	%r651, %r637;
	mov.u32 	%r652, %r637;
	@%p5 bra 	$L__BB0_23;
	mov.b32 	%r595, 0;
	mov.u32 	%r638, %r637;
	mov.u32 	%r639, %r637;
	mov.u32 	%r640, %r637;
	mov.u32 	%r641, %r637;
	mov.u32 	%r642, %r637;
	mov.u32 	%r643, %r637;
	mov.u32 	%r644, %r637;
	mov.u32 	%r645, %r637;
	mov.u32 	%r646, %r637;
	mov.u32 	%r647, %r637;
	mov.u32 	%r648, %r637;
	mov.u32 	%r649, %r637;
	mov.u32 	%r650, %r637;
	mov.u32 	%r651, %r637;
	mov.u32 	%r652, %r637;
$L__BB0_6:
	add.s32 	%r31, %r595, 2;
	mul.hi.u32 	%r228, %r31, -1431655765;
	shr.u32 	%r229, %r228, 1;
	mul.lo.s32 	%r230, %r229, 3;
	sub.s32 	%r32, %r31, %r230;
	// begin inline asm
	cp.async.wait_group 1;

	// end inline asm
	bar.sync 	0;
	setp.ge.s32 	%p6, %r31, %r5;
	@%p6 bra 	$L__BB0_10;
	setp.gt.u32 	%p7, %r1, 255;
	@%p7 bra 	$L__BB0_9;
	shl.b32 	%r233, %r31, 4;
	add.s32 	%r234, %r10, %r233;
	mul.wide.s32 	%rd15, %r234, 2;
	add.s64 	%rd13, %rd3, %rd15;
	shl.b32 	%r235, %r32, 12;
	add.s32 	%r231, %r11, %r235;
	// begin inline asm
	cp.async.cg.shared.global [%r231], [%rd13], 16;

	// end inline asm
	shr.u32 	%r236, %r1, 4;
	add.s32 	%r237, %r233, %r236;
	mov.u32 	%r238, %ctaid.x;
	shl.b32 	%r239, %r238, 7;
	or.b32  	%r240, %r7, %r239;
	mad.lo.s32 	%r241, %r237, %r198, %r240;
	mul.wide.s32 	%rd16, %r241, 2;
	add.s64 	%rd14, %rd4, %rd16;
	add.s32 	%r232, %r13, %r235;
	// begin inline asm
	cp.async.cg.shared.global [%r232], [%rd14], 16;

	// end inline asm
$L__BB0_9:
	// begin inline asm
	cp.async.commit_group;

	// end inline asm
$L__BB0_10:
	mul.hi.u32 	%r242, %r595, -1431655765;
	shr.u32 	%r243, %r242, 1;
	mul.lo.s32 	%r244, %r243, 3;
	sub.s32 	%r245, %r595, %r244;
	shl.b32 	%r246, %r245, 12;
	mov.u32 	%r247, _ZZ20combined_gemm_kernelILb0EEvPK6__halfS2_PS0_iiiiE2As;
	add.s32 	%r248, %r247, %r246;
	shl.b32 	%r249, %r1, 3;
	and.b32  	%r250, %r249, 7168;
	add.s32 	%r251, %r248, %r250;
	mov.b32 	%r252, 16;
	wmma.load.a.sync.aligned.row.m16n16k16.shared.f16 	{%r253, %r254, %r255, %r256, %r257, %r258, %r259, %r260}, [%r251], %r252;
	add.s32 	%r261, %r251, 512;
	wmma.load.a.sync.aligned.row.m16n16k16.shared.f16 	{%r262, %r263, %r264, %r265, %r266, %r267, %r268, %r269}, [%r261], %r252;
	mov.u32 	%r270, _ZZ20combined_gemm_kernelILb0EEvPK6__halfS2_PS0_iiiiE2Bs;
	add.s32 	%r271, %r270, %r246;
	shl.b32 	%r272, %r1, 1;
	and.b32  	%r273, %r272, 192;
	add.s32 	%r274, %r271, %r273;
	mov.b32 	%r275, 128;
	wmma.load.b.sync.aligned.row.m16n16k16.shared.f16 	{%r276, %r277, %r278, %r279, %r280, %r281, %r282, %r283}, [%r274], %r275;
	add.s32 	%r284, %r274, 32;
	wmma.load.b.sync.aligned.row.m16n16k16.shared.f16 	{%r285, %r286, %r287, %r288, %r289, %r290, %r291, %r292}, [%r284], %r275;
	wmma.mma.sync.aligned.row.row.m16n16k16.f16.f16 {%r33, %r34, %r35, %r36}, {%r253, %r254, %r255, %r256, %r257, %r258, %r259, %r260}, {%r276, %r277, %r278, %r279, %r280, %r281, %r282, %r283}, {%r652, %r651, %r650, %r649};
	wmma.mma.sync.aligned.row.row.m16n16k16.f16.f16 {%r37, %r38, %r39, %r40}, {%r253, %r254, %r255, %r256, %r257, %r258, %r259, %r260}, {%r285, %r286, %r287, %r288, %r289, %r290, %r291, %r292}, {%r648, %r647, %r646, %r645};
	wmma.mma.sync.aligned.row.row.m16n16k16.f16.f16 {%r41, %r42, %r43, %r44}, {%r262, %r263, %r264, %r265, %r266, %r267, %r268, %r269}, {%r276, %r277, %r278, %r279, %r280, %r281, %r282, %r283}, {%r644, %r643, %r642, %r641};
	wmma.mma.sync.aligned.row.row.m16n16k16.f16.f16 {%r45, %r46, %r47, %r48}, {%r262, %r263, %r264, %r265, %r266, %r267, %r268, %r269}, {%r285, %r286, %r287, %r288, %r289, %r290, %r291, %r292}, {%r640, %r639, %r638, %r637};
	bar.sync 	0;
	add.s32 	%r49, %r595, 3;
	mul.hi.u32 	%r293, %r49, -1431655765;
	shr.u32 	%r294, %r293, 1;
	mul.lo.s32 	%r295, %r294, 3;
	sub.s32 	%r50, %r49, %r295;
	// begin inline asm
	cp.async.wait_group 1;

	// end inline asm
	bar.sync 	0;
	setp.ge.s32 	%p8, %r49, %r5;
	@%p8 bra 	$L__BB0_14;
	setp.gt.u32 	%p9, %r1, 255;
	@%p9 bra 	$L__BB0_13;
	shl.b32 	%r298, %r49, 4;
	add.s32 	%r299, %r10, %r298;
	mul.wide.s32 	%rd19, %r299, 2;
	add.s64 	%rd17, %rd3, %rd19;
	shl.b32 	%r300, %r50, 12;
	add.s32 	%r296, %r11, %r300;
	// begin inline asm
	cp.async.cg.shared.global [%r296], [%rd17], 16;

	// end inline asm
	shr.u32 	%r301, %r1, 4;
	add.s32 	%r302, %r298, %r301;
	mov.u32 	%r303, %ctaid.x;
	shl.b32 	%r304, %r303, 7;
	or.b32  	%r305, %r7, %r304;
	mad.lo.s32 	%r306, %r302, %r198, %r305;
	mul.wide.s32 	%rd20, %r306, 2;
	add.s64 	%rd18, %rd4, %rd20;
	add.s32 	%r297, %r13, %r300;
	// begin inline asm
	cp.async.cg.shared.global [%r297], [%rd18], 16;

	// end inline asm
$L__BB0_13:
	// begin inline asm
	cp.async.commit_group;

	// end inline asm
$L__BB0_14:
	add.s32 	%r307, %r595, 1;
	mul.hi.u32 	%r308, %r307, -1431655765;
	shr.u32 	%r309, %r308, 1;
	mul.lo.s32 	%r310, %r309, 3;
	sub.s32 	%r311, %r307, %r310;
	shl.b32 	%r312, %r311, 12;
	mov.u32 	%r313, _ZZ20combined_gemm_kernelILb0EEvPK6__halfS2_PS0_iiiiE2As;
	add.s32 	%r314, %r313, %r312;
	shl.b32 	%r315, %r1, 3;
	and.b32  	%r316, %r315, 7168;
	add.s32 	%r317, %r314, %r316;
	mov.b32 	%r318, 16;
	wmma.load.a.sync.aligned.row.m16n16k16.shared.f16 	{%r319, %r320, %r321, %r322, %r323, %r324, %r325, %r326}, [%r317], %r318;
	add.s32 	%r327, %r317, 512;
	wmma.load.a.sync.aligned.row.m16n16k16.shared.f16 	{%r328, %r329, %r330, %r331, %r332, %r333, %r334, %r335}, [%r327], %r318;
	mov.u32 	%r336, _ZZ20combined_gemm_kernelILb0EEvPK6__halfS2_PS0_iiiiE2Bs;
	add.s32 	%r337, %r336, %r312;
	shl.b32 	%r338, %r1, 1;
	and.b32  	%r339, %r338, 192;
	add.s32 	%r340, %r337, %r339;
	mov.b32 	%r341, 128;
	wmma.load.b.sync.aligned.row.m16n16k16.shared.f16 	{%r342, %r343, %r344, %r345, %r346, %r347, %r348, %r349}, [%r340], %r341;
	add.s32 	%r350, %r340, 32;
	wmma.load.b.sync.aligned.row.m16n16k16.shared.f16 	{%r351, %r352, %r353, %r354, %r355, %r356, %r357, %r358}, [%r350], %r341;
	wmma.mma.sync.aligned.row.row.m16n16k16.f16.f16 {%r51, %r52, %r53, %r54}, {%r319, %r320, %r321, %r322, %r323, %r324, %r325, %r326}, {%r342, %r343, %r344, %r345, %r346, %r347, %r348, %r349}, {%r33, %r34, %r35, %r36};
	wmma.mma.sync.aligned.row.row.m16n16k16.f16.f16 {%r55, %r56, %r57, %r58}, {%r319, %r320, %r321, %r322, %r323, %r324, %r325, %r326}, {%r351, %r352, %r353, %r354, %r355, %r356, %r357, %r358}, {%r37, %r38, %r39, %r40};
	wmma.mma.sync.aligned.row.row.m16n16k16.f16.f16 {%r59, %r60, %r61, %r62}, {%r328, %r329, %r330, %r331, %r332, %r333, %r334, %r335}, {%r342, %r343, %r344, %r345, %r346, %r347, %r348, %r349}, {%r41, %r42, %r43, %r44};
	wmma.mma.sync.aligned.row.row.m16n16k16.f16.f16 {%r63, %r64, %r65, %r66}, {%r328, %r329, %r330, %r331, %r332, %r333, %r334, %r335}, {%r351, %r352, %r353, %r354, %r355, %r356, %r357, %r358}, {%r45, %r46, %r47, %r48};
	bar.sync 	0;
	add.s32 	%r67, %r595, 4;
	// begin inline asm
	cp.async.wait_group 1;

	// end inline asm
	bar.sync 	0;
	setp.ge.s32 	%p10, %r67, %r5;
	@%p10 bra 	$L__BB0_18;
	setp.gt.u32 	%p11, %r1, 255;
	@%p11 bra 	$L__BB0_17;
	mul.hi.u32 	%r361, %r67, -1431655765;
	shr.u32 	%r362, %r361, 1;
	mul.lo.s32 	%r363, %r362, 3;
	sub.s32 	%r364, %r67, %r363;
	shl.b32 	%r365, %r67, 4;
	add.s32 	%r366, %r10, %r365;
	mul.wide.s32 	%rd23, %r366, 2;
	add.s64 	%rd21, %rd3, %rd23;
	shl.b32 	%r367, %r364, 12;
	add.s32 	%r359, %r11, %r367;
	// begin inline asm
	cp.async.cg.shared.global [%r359], [%rd21], 16;

	// end inline asm
	shr.u32 	%r368, %r1, 4;
	add.s32 	%r369, %r365, %r368;
	mov.u32 	%r370, %ctaid.x;
	shl.b32 	%r371, %r370, 7;
	or.b32  	%r372, %r7, %r371;
	mad.lo.s32 	%r373, %r369, %r198, %r372;
	mul.wide.s32 	%rd24, %r373, 2;
	add.s64 	%rd22, %rd4, %rd24;
	add.s32 	%r360, %r13, %r367;
	// begin inline asm
	cp.async.cg.shared.global [%r360], [%rd22], 16;

	// end inline asm
$L__BB0_17:
	// begin inline asm
	cp.async.commit_group;

	// end inline asm
$L__BB0_18:
	shl.b32 	%r374, %r32, 12;
	mov.u32 	%r375, _ZZ20combined_gemm_kernelILb0EEvPK6__halfS2_PS0_iiiiE2As;
	add.s32 	%r376, %r375, %r374;
	shl.b32 	%r377, %r1, 3;
	and.b32  	%r378, %r377, 7168;
	add.s32 	%r379, %r376, %r378;
	mov.b32 	%r380, 16;
	wmma.load.a.sync.aligned.row.m16n16k16.shared.f16 	{%r381, %r382, %r383, %r384, %r385, %r386, %r387, %r388}, [%r379], %r380;
	add.s32 	%r389, %r379, 512;
	wmma.load.a.sync.aligned.row.m16n16k16.shared.f16 	{%r390, %r391, %r392, %r393, %r394, %r395, %r396, %r397}, [%r389], %r380;
	mov.u32 	%r398, _ZZ20combined_gemm_kernelILb0EEvPK6__halfS2_PS0_iiiiE2Bs;
	add.s32 	%r399, %r398, %r374;
	shl.b32 	%r400, %r1, 1;
	and.b32  	%r401, %r400, 192;
	add.s32 	%r402, %r399, %r401;
	mov.b32 	%r403, 128;
	wmma.load.b.sync.aligned.row.m16n16k16.shared.f16 	{%r404, %r405, %r406, %r407, %r408, %r409, %r410, %r411}, [%r402], %r403;
	add.s32 	%r412, %r402, 32;
	wmma.load.b.sync.aligned.row.m16n16k16.shared.f16 	{%r413, %r414, %r415, %r416, %r417, %r418, %r419, %r420}, [%r412], %r403;
	wmma.mma.sync.aligned.row.row.m16n16k16.f16.f16 {%r68, %r69, %r70, %r71}, {%r381, %r382, %r383, %r384, %r385, %r386, %r387, %r388}, {%r404, %r405, %r406, %r407, %r408, %r409, %r410, %r411}, {%r51, %r52, %r53, %r54};
	wmma.mma.sync.aligned.row.row.m16n16k16.f16.f16 {%r72, %r73, %r74, %r75}, {%r381, %r382, %r383, %r384, %r385, %r386, %r387, %r388}, {%r413, %r414, %r415, %r416, %r417, %r418, %r419, %r420}, {%r55, %r56, %r57, %r58};
	wmma.mma.sync.aligned.row.row.m16n16k16.f16.f16 {%r76, %r77, %r78, %r79}, {%r390, %r391, %r392, %r393, %r394, %r395, %r396, %r397}, {%r404, %r405, %r406, %r407, %r408, %r409, %r410, %r411}, {%r59, %r60, %r61, %r62};
	wmma.mma.sync.aligned.row.row.m16n16k16.f16.f16 {%r80, %r81, %r82, %r83}, {%r390, %r391, %r392, %r393, %r394, %r395, %r396, %r397}, {%r413, %r414, %r415, %r416, %r417, %r418, %r419, %r420}, {%r63, %r64, %r65, %r66};
	bar.sync 	0;
	add.s32 	%r84, %r595, 5;
	// begin inline asm
	cp.async.wait_group 1;

	// end inline asm
	bar.sync 	0;
	setp.ge.s32 	%p12, %r84, %r5;
	@%p12 bra 	$L__BB0_22;
	setp.gt.u32 	%p13, %r1, 255;
	@%p13 bra 	$L__BB0_21;
	mul.hi.u32 	%r423, %r84, -1431655765;
	shr.u32 	%r424, %r423, 1;
	mul.lo.s32 	%r425, %r424, 3;
	sub.s32 	%r426, %r84, %r425;
	shl.b32 	%r427, %r84, 4;
	add.s32 	%r428, %r10, %r427;
	mul.wide.s32 	%rd27, %r428, 2;
	add.s64 	%rd25, %rd3, %rd27;
	shl.b32 	%r429, %r426, 12;
	add.s32 	%r421, %r11, %r429;
	// begin inline asm
	cp.async.cg.shared.global [%r421], [%rd25], 16;

	// end inline asm
	shr.u32 	%r430, %r1, 4;
	add.s32 	%r431, %r427, %r430;
	mov.u32 	%r432, %ctaid.x;
	shl.b32 	%r433, %r432, 7;
	or.b32  	%r434, %r7, %r433;
	mad.lo.s32 	%r435, %r431, %r198, %r434;
	mul.wide.s32 	%rd28, %r435, 2;
	add.s64 	%rd26, %rd4, %rd28;
	add.s32 	%r422, %r13, %r429;
	// begin inline asm
	cp.async.cg.shared.global [%r422], [%rd26], 16;

	// end inline asm
$L__BB0_21:
	// begin inline asm
	cp.async.commit_group;

	// end inline asm
$L__BB0_22:
	shl.b32 	%r436, %r50, 12;
	mov.u32 	%r437, _ZZ20combined_gemm_kernelILb0EEvPK6__halfS2_PS0_iiiiE2As;
	add.s32 	%r438, %r437, %r436;
	shl.b32 	%r439, %r1, 3;
	and.b32  	%r440, %r439, 7168;
	add.s32 	%r441, %r438, %r440;
	mov.b32 	%r442, 16;
	wmma.load.a.sync.aligned.row.m16n16k16.shared.f16 	{%r443, %r444, %r445, %r446, %r447, %r448, %r449, %r450}, [%r441], %r442;
	add.s32 	%r451, %r441, 512;
	wmma.load.a.sync.aligned.row.m16n16k16.shared.f16 	{%r452, %r453, %r454, %r455, %r456, %r457, %r458, %r459}, [%r451], %r442;
	mov.u32 	%r460, _ZZ20combined_gemm_kernelILb0EEvPK6__halfS2_PS0_iiiiE2Bs;
	add.s32 	%r461, %r460, %r436;
	shl.b32 	%r462, %r1, 1;
	and.b32  	%r463, %r462, 192;
	add.s32 	%r464, %r461, %r463;
	mov.b32 	%r465, 128;
	wmma.load.b.sync.aligned.row.m16n16k16.shared.f16 	{%r466, %r467, %r468, %r469, %r470, %r471, %r472, %r473}, [%r464], %r465;
	add.s32 	%r474, %r464, 32;
	wmma.load.b.sync.aligned.row.m16n16k16.shared.f16 	{%r475, %r476, %r477, %r478, %r479, %r480, %r481, %r482}, [%r474], %r465;
	wmma.mma.sync.aligned.row.row.m16n16k16.f16.f16 {%r652, %r651, %r650, %r649}, {%r443, %r444, %r445, %r446, %r447, %r448, %r449, %r450}, {%r466, %r467, %r468, %r469, %r470, %r471, %r472, %r473}, {%r68, %r69, %r70, %r71};
	wmma.mma.sync.aligned.row.row.m16n16k16.f16.f16 {%r648, %r647, %r646, %r645}, {%r443, %r444, %r445, %r446, %r447, %r448, %r449, %r450}, {%r475, %r476, %r477, %r478, %r479, %r480, %r481, %r482}, {%r72, %r73, %r74, %r75};
	wmma.mma.sync.aligned.row.row.m16n16k16.f16.f16 {%r644, %r643, %r642, %r641}, {%r452, %r453, %r454, %r455, %r456, %r457, %r458, %r459}, {%r466, %r467, %r468, %r469, %r470, %r471, %r472, %r473}, {%r76, %r77, %r78, %r79};
	wmma.mma.sync.aligned.row.row.m16n16k16.f16.f16 {%r640, %r639, %r638, %r637}, {%r452, %r453, %r454, %r455, %r456, %r457, %r458, %r459}, {%r475, %r476, %r477, %r478, %r479, %r480, %r481, %r482}, {%r80, %r81, %r82, %r83};
	bar.sync 	0;
	and.b32  	%r636, %r5, 134217724;
	setp.ne.s32 	%p14, %r67, %r636;
	mov.u32 	%r595, %r67;
	@%p14 bra 	$L__BB0_6;
$L__BB0_23:
	and.b32  	%r119, %r5, 3;
	setp.eq.s32 	%p15, %r119, 0;
	@%p15 bra 	$L__BB0_30;
	shl.b32 	%r483, %r636, 4;
	shr.u32 	%r484, %r1, 4;
	add.s32 	%r485, %r484, %r483;
	add.s32 	%r486, %r485, 32;
	mov.u32 	%r487, %ctaid.x;
	shl.b32 	%r488, %r487, 7;
	mad.lo.s32 	%r489, %r198, %r486, %r488;
	add.s32 	%r619, %r489, %r7;
	add.s32 	%r490, %r9, %r483;
	add.s32 	%r491, %r490, %r8;
	add.s32 	%r618, %r491, 32;
	shl.b32 	%r492, %r636, 12;
	mov.u32 	%r493, _ZZ20combined_gemm_kernelILb0EEvPK6__halfS2_PS0_iiiiE2Bs;
	add.s32 	%r494, %r492, %r493;
	shl.b32 	%r495, %r484, 8;
	add.s32 	%r496, %r494, %r495;
	cvt.u16.u32 	%rs2, %r1;
	and.b16  	%rs3, %rs2, 15;
	mul.wide.u16 	%r497, %rs3, 16;
	add.s32 	%r498, %r496, %r497;
	add.s32 	%r617, %r498, 8192;
	add.s32 	%r616, %r636, 2;
	mov.u32 	%r499, _ZZ20combined_gemm_kernelILb0EEvPK6__halfS2_PS0_iiiiE2As;
	add.s32 	%r500, %r492, %r499;
	shl.b32 	%r501, %r1, 4;
	and.b32  	%r502, %r501, 16352;
	add.s32 	%r503, %r500, %r502;
	and.b16  	%rs4, %rs2, 1;
	mul.wide.u16 	%r504, %rs4, 16;
	add.s32 	%r505, %r503, %r504;
	add.s32 	%r615, %r505, 8192;
	or.b32  	%r614, %r492, 512;
	neg.s32 	%r613, %r119;
$L__BB0_25:
	.pragma "nounroll";
	add.s32 	%r506, %r636, 2;
	// begin inline asm
	cp.async.wait_group 1;

	// end inline asm
	bar.sync 	0;
	setp.ge.s32 	%p16, %r506, %r5;
	@%p16 bra 	$L__BB0_29;
	setp.gt.u32 	%p17, %r1, 255;
	@%p17 bra 	$L__BB0_28;
	mul.hi.u32 	%r509, %r616, -1431655765;
	shr.u32 	%r510, %r509, 1;
	mul.lo.s32 	%r511, %r510, 12288;
	sub.s32 	%r507, %r615, %r511;
	mul.wide.s32 	%rd31, %r618, 2;
	add.s64 	%rd29, %rd3, %rd31;
	// begin inline asm
	cp.async.cg.shared.global [%r507], [%rd29], 16;

	// end inline asm
	mul.wide.s32 	%rd32, %r619, 2;
	add.s64 	%rd30, %rd4, %rd32;
	sub.s32 	%r508, %r617, %r511;
	// begin inline asm
	cp.async.cg.shared.global [%r508], [%rd30], 16;

	// end inline asm
$L__BB0_28:
	// begin inline asm
	cp.async.commit_group;

	// end inline asm
$L__BB0_29:
	mul.hi.u32 	%r512, %r636, -1431655765;
	shr.u32 	%r513, %r512, 1;
	mad.lo.s32 	%r514, %r513, -12288, %r614;
	shl.b32 	%r515, %r1, 3;
	and.b32  	%r516, %r515, 7168;
	mov.u32 	%r517, _ZZ20combined_gemm_kernelILb0EEvPK6__halfS2_PS0_iiiiE2As;
	add.s32 	%r518, %r517, %r516;
	add.s32 	%r519, %r518, %r514;
	add.s32 	%r520, %r519, -512;
	mov.b32 	%r521, 16;
	wmma.load.a.sync.aligned.row.m16n16k16.shared.f16 	{%r522, %r523, %r524, %r525, %r526, %r527, %r528, %r529}, [%r520], %r521;
	wmma.load.a.sync.aligned.row.m16n16k16.shared.f16 	{%r530, %r531, %r532, %r533, %r534, %r535, %r536, %r537}, [%r519], %r521;
	shl.b32 	%r538, %r1, 1;
	and.b32  	%r539, %r538, 192;
	mov.u32 	%r540, _ZZ20combined_gemm_kernelILb0EEvPK6__halfS2_PS0_iiiiE2Bs;
	add.s32 	%r541, %r540, %r539;
	add.s32 	%r542, %r541, %r514;
	add.s32 	%r543, %r542, -512;
	mov.b32 	%r544, 128;
	wmma.load.b.sync.aligned.row.m16n16k16.shared.f16 	{%r545, %r546, %r547, %r548, %r549, %r550, %r551, %r552}, [%r543], %r544;
	add.s32 	%r553, %r542, -480;
	wmma.load.b.sync.aligned.row.m16n16k16.shared.f16 	{%r554, %r555, %r556, %r557, %r558, %r559, %r560, %r561}, [%r553], %r544;
	wmma.mma.sync.aligned.row.row.m16n16k16.f16.f16 {%r652, %r651, %r650, %r649}, {%r522, %r523, %r524, %r525, %r526, %r527, %r528, %r529}, {%r545, %r546, %r547, %r548, %r549, %r550, %r551, %r552}, {%r652, %r651, %r650, %r649};
	wmma.mma.sync.aligned.row.row.m16n16k16.f16.f16 {%r648, %r647, %r646, %r645}, {%r522, %r523, %r524, %r525, %r526, %r527, %r528, %r529}, {%r554, %r555, %r556, %r557, %r558, %r559, %r560, %r561}, {%r648, %r647, %r646, %r645};
	wmma.mma.sync.aligned.row.row.m16n16k16.f16.f16 {%r644, %r643, %r642, %r641}, {%r530, %r531, %r532, %r533, %r534, %r535, %r536, %r537}, {%r545, %r546, %r547, %r548, %r549, %r550, %r551, %r552}, {%r644, %r643, %r642, %r641};
	wmma.mma.sync.aligned.row.row.m16n16k16.f16.f16 {%r640, %r639, %r638, %r637}, {%r530, %r531, %r532, %r533, %r534, %r535, %r536, %r537}, {%r554, %r555, %r556, %r557, %r558, %r559, %r560, %r561}, {%r640, %r639, %r638, %r637};
	bar.sync 	0;
	add.s32 	%r636, %r636, 1;
	shl.b32 	%r562, %r198, 4;
	add.s32 	%r619, %r619, %r562;
	add.s32 	%r618, %r618, 16;
	add.s32 	%r617, %r617, 4096;
	add.s32 	%r616, %r616, 1;
	add.s32 	%r615, %r615, 4096;
	add.s32 	%r614, %r614, 4096;
	add.s32 	%r613, %r613, 1;
	setp.ne.s32 	%p18, %r613, 0;
	@%p18 bra 	$L__BB0_25;
$L__BB0_30:
	ld.param.u32 	%r575, [_Z20combined_gemm_kernelILb0EEvPK6__halfS2_PS0_iiii_param_3];
	ld.param.u64 	%rd49, [_Z20combined_gemm_kernelILb0EEvPK6__halfS2_PS0_iiii_param_2];
	cvta.to.global.u64 	%rd2, %rd49;
	mov.u32 	%r563, %tid.x;
	shr.u32 	%r564, %r563, 2;
	and.b32  	%r565, %r564, 224;
	mov.u32 	%r566, %ctaid.y;
	shl.b32 	%r567, %r566, 7;
	add.s32 	%r191, %r565, %r567;
	and.b32  	%r568, %r563, 96;
	mov.u32 	%r569, %ctaid.x;
	shl.b32 	%r570, %r569, 7;
	or.b32  	%r571, %r568, %r570;
	setp.ge.s32 	%p19, %r191, %r575;
	mul.lo.s32 	%r193, %r191, %r198;
	setp.ge.s32 	%p20, %r571, %r198;
	or.pred  	%p21, %p19, %p20;
	@%p21 bra 	$L__BB0_32;
	add.s32 	%r572, %r571, %r193;
	mul.wide.s32 	%rd33, %r572, 2;
	add.s64 	%rd34, %rd2, %rd33;
	wmma.store.d.sync.aligned.row.m16n16k16.global.f16 	[%rd34], {%r652, %r651, %r650, %r649}, %r198;
$L__BB0_32:
	ld.param.u32 	%r576, [_Z20combined_gemm_kernelILb0EEvPK6__halfS2_PS0_iiii_param_3];
	setp.ge.s32 	%p22, %r191, %r576;
	add.s32 	%r194, %r571, 16;
	setp.ge.s32 	%p23, %r194, %r198;
	or.pred  	%p24, %p22, %p23;
	@%p24 bra 	$L__BB0_34;
	cvt.s64.s32 	%rd35, %r193;
	cvt.u64.u32 	%rd36, %r571;
	add.s64 	%rd37, %rd36, %rd35;
	shl.b64 	%rd38, %rd37, 1;
	add.s64 	%rd39, %rd2, %rd38;
	add.s64 	%rd40, %rd39, 32;
	wmma.store.d.sync.aligned.row.m16n16k16.global.f16 	[%rd40], {%r648, %r647, %r646, %r645}, %r198;
$L__BB0_34:
	ld.param.u32 	%r577, [_Z20combined_gemm_kernelILb0EEvPK6__halfS2_PS0_iiii_param_3];
	setp.ge.s32 	%p25, %r571, %r198;
	add.s32 	%r195, %r191, 16;
	setp.ge.s32 	%p26, %r195, %r577;
	shl.b32 	%r573, %r198, 4;
	add.s32 	%r196, %r193, %r573;
	or.pred  	%p27, %p26, %p25;
	@%p27 bra 	$L__BB0_36;
	add.s32 	%r574, %r571, %r196;
	mul.wide.s32 	%rd41, %r574, 2;
	add.s64 	%rd42, %rd2, %rd41;
	wmma.store.d.sync.aligned.row.m16n16k16.global.f16 	[%rd42], {%r644, %r643, %r642, %r641}, %r198;
$L__BB0_36:
	ld.param.u32 	%r578, [_Z20combined_gemm_kernelILb0EEvPK6__halfS2_PS0_iiii_param_3];
	setp.ge.s32 	%p28, %r195, %r578;
	setp.ge.s32 	%p29, %r194, %r198;
	or.pred  	%p30, %p28, %p29;
	@%p30 bra 	$L__BB0_38;
	cvt.s64.s32 	%rd43, %r196;
	cvt.u64.u32 	%rd44, %r571;
	add.s64 	%rd45, %rd44, %rd43;
	shl.b64 	%rd46, %rd45, 1;
	add.s64 	%rd47, %rd2, %rd46;
	add.s64 	%rd48, %rd47, 32;
	wmma.store.d.sync.aligned.row.m16n16k16.global.f16 	[%rd48], {%r640, %r639, %r638, %r637}, %r198;
$L__BB0_38:
	ret;
$L__BB0_39:
	setp.gt.u32 	%p4, %r1, 255;
	@%p4 bra 	$L__BB0_41;
	add.s64 	%rd10, %rd1, 32;
	add.s32 	%r221, %r11, 4096;
	// begin inline asm
	cp.async.cg.shared.global [%r221], [%rd10], 16;

	// end inline asm
	add.s32 	%r223, %r6, 16;
	mad.lo.s32 	%r224, %r223, %r198, %r12;
	mul.wide.s32 	%rd12, %r224, 2;
	add.s64 	%rd11, %rd4, %rd12;
	add.s32 	%r222, %r13, 4096;
	// begin inline asm
	cp.async.cg.shared.global [%r222], [%rd11], 16;

	// end inline asm
$L__BB0_41:
	// begin inline asm
	cp.async.commit_group;

	// end inline asm
	bra.uni 	$L__BB0_4;

}
	// .globl	_Z20combined_gemm_kernelILb1EEvPK6__halfS2_PS0_iiii
.visible .entry _Z20combined_gemm_kernelILb1EEvPK6__halfS2_PS0_iiii(
	.param .u64 .ptr .align 1 _Z20combined_gemm_kernelILb1EEvPK6__halfS2_PS0_iiii_param_0,
	.param .u64 .ptr .align 1 _Z20combined_gemm_kernelILb1EEvPK6__halfS2_PS0_iiii_param_1,
	.param .u64 .ptr .align 1 _Z20combined_gemm_kernelILb1EEvPK6__halfS2_PS0_iiii_param_2,
	.param .u32 _Z20combined_gemm_kernelILb1EEvPK6__halfS2_PS0_iiii_param_3,
	.param .u32 _Z20combined_gemm_kernelILb1EEvPK6__halfS2_PS0_iiii_param_4,
	.param .u32 _Z20combined_gemm_kernelILb1EEvPK6__halfS2_PS0_iiii_param_5,
	.param .u32 _Z20combined_gemm_kernelILb1EEvPK6__halfS2_PS0_iiii_param_6
)
{
	.reg .pred 	%p<34>;
	.reg .b16 	%rs<5>;
	.reg .b32 	%r<701>;
	.reg .b32 	%f<2>;
	.reg .b64 	%rd<56>;
	// demoted variable
	.shared .align 2 .b8 _ZZ20combined_gemm_kernelILb1EEvPK6__halfS2_PS0_iiiiE2As[12288];
	// demoted variable
	.shared .align 2 .b8 _ZZ20combined_gemm_kernelILb1EEvPK6__halfS2_PS0_iiiiE2Bs[12288];
	ld.param.u64 	%rd4, [_Z20combined_gemm_kernelILb1EEvPK6__halfS2_PS0_iiii_param_1];
	ld.param.u32 	%r198, [_Z20combined_gemm_kernelILb1EEvPK6__halfS2_PS0_iiii_param_3];
	ld.param.u32 	%r196, [_Z20combined_gemm_kernelILb1EEvPK6__halfS2_PS0_iiii_param_4];
	ld.param.u32 	%r197, [_Z20combined_gemm_kernelILb1EEvPK6__halfS2_PS0_iiii_param_5];
	ld.param.u32 	%r199, [_Z20combined_gemm_kernelILb1EEvPK6__halfS2_PS0_iiii_param_6];
	mov.u32 	%r200, %ctaid.z;
	shr.s32 	%r201, %r199, 31;
	shr.u32 	%r202, %r201, 25;
	add.s32 	%r203, %r199, %r202;
	shr.u32 	%r204, %r203, 7;
	mov.u32 	%r205, %ctaid.x;
	mad.lo.s32 	%r206, %r204, %r200, %r205;
	mov.u32 	%r207, %ctaid.y;
	shl.b32 	%r1, %r206, 7;
	setp.ge.s32 	%p1, %r1, %r196;
	shl.b32 	%r2, %r207, 7;
	setp.ge.s32 	%p2, %r2, %r198;
	or.pred  	%p3, %p1, %p2;
	@%p3 bra 	$L__BB1_39;
	mov.u32 	%r3, %tid.x;
	mov.f32 	%f1, 0f00000000;
	// begin inline asm
	{  cvt.rn.f16.f32 %rs1, %f1;}

	// end inline asm
	mov.b32 	%r685, {%rs1, %rs1};
	shr.s32 	%r209, %r197, 31;
	shr.u32 	%r210, %r209, 28;
	add.s32 	%r211, %r197, %r210;
	shr.s32 	%r5, %r211, 4;
	shr.u32 	%r6, %r3, 4;
	setp.lt.s32 	%p4, %r197, 16;
	mov.u32 	%r686, %r685;
	mov.u32 	%r687, %r685;
	mov.u32 	%r688, %r685;
	mov.u32 	%r689, %r685;
	mov.u32 	%r690, %r685;
	mov.u32 	%r691, %r685;
	mov.u32 	%r692, %r685;
	mov.u32 	%r693, %r685;
	mov.u32 	%r694, %r685;
	mov.u32 	%r695, %r685;
	mov.u32 	%r696, %r685;
	mov.u32 	%r697, %r685;
	mov.u32 	%r698, %r685;
	mov.u32 	%r699, %r685;
	mov.u32 	%r700, %r685;
	@%p4 bra 	$L__BB1_31;
	ld.param.u64 	%rd49, [_Z20combined_gemm_kernelILb1EEvPK6__halfS2_PS0_iiii_param_0];
	shl.b32 	%r212, %r3, 3;
	and.b32  	%r213, %r212, 120;
	and.b32  	%r214, %r212, 8;
	shr.u32 	%r215, %r3, 1;
	setp.lt.u32 	%p5, %r3, 256;
	add.s32 	%r216, %r2, %r215;
	mul.lo.s32 	%r7, %r197, %r216;
	add.s32 	%r8, %r7, %r214;
	shl.b32 	%r217, %r215, 5;
	mov.u32 	%r218, _ZZ20combined_gemm_kernelILb1EEvPK6__halfS2_PS0_iiiiE2As;
	add.s32 	%r219, %r218, %r217;
	shl.b32 	%r220, %r3, 4;
	and.b32  	%r221, %r220, 16;
	add.s32 	%r9, %r219, %r221;
	add.s32 	%r10, %r1, %r213;
	shl.b32 	%r222, %r6, 8;
	mov.u32 	%r223, _ZZ20combined_gemm_kernelILb1EEvPK6__halfS2_PS0_iiiiE2Bs;
	add.s32 	%r224, %r223, %r222;
	and.b32  	%r225, %r220, 240;
	add.s32 	%r11, %r224, %r225;
	mul.wide.s32 	%rd6, %r8, 2;
	add.s64 	%rd1, %rd49, %rd6;
	@%p5 bra 	$L__BB1_3;
	bra.uni 	$L__BB1_4;
$L__BB1_3:
	// begin inline asm
	cp.async.cg.shared.global [%r9], [%rd1], 16;

	// end inline asm
	mad.lo.s32 	%r228, %r6, %r196, %r10;
	mul.wide.s32 	%rd9, %r228, 2;
	add.s64 	%rd8, %rd4, %rd9;
	// begin inline asm
	cp.async.cg.shared.global [%r11], [%rd8], 16;

	// end inline asm
$L__BB1_4:
	and.b32  	%r229, %r197, 2147483632;
	setp.eq.s32 	%p6, %r229, 16;
	// begin inline asm
	cp.async.commit_group;

	// end inline asm
	@%p6 bra 	$L__BB1_5;
	bra.uni 	$L__BB1_40;
$L__BB1_5:
	add.s32 	%r235, %r5, -1;
	setp.lt.u32 	%p8, %r235, 3;
	mov.b32 	%r684, 0;
	mov.u32 	%r686, %r685;
	mov.u32 	%r687, %r685;
	mov.u32 	%r688, %r685;
	mov.u32 	%r689, %r685;
	mov.u32 	%r690, %r685;
	mov.u32 	%r691, %r685;
	mov.u32 	%r692, %r685;
	mov.u32 	%r693, %r685;
	mov.u32 	%r694, %r685;
	mov.u32 	%r695, %r685;
	mov.u32 	%r696, %r685;
	mov.u32 	%r697, %r685;
	mov.u32 	%r698, %r685;
	mov.u32 	%r699, %r685;
	mov.u32 	%r700, %r685;
	@%p8 bra 	$L__BB1_24;
	mov.b32 	%r643, 0;
	mov.u32 	%r686, %r685;
	mov.u32 	%r687, %r685;
	mov.u32 	%r688, %r685;
	mov.u32 	%r689, %r685;
	mov.u32 	%r690, %r685;
	mov.u32 	%r691, %r685;
	mov.u32 	%r692, %r685;
	mov.u32 	%r693, %r685;
	mov.u32 	%r694, %r685;
	mov.u32 	%r695, %r685;
	mov.u32 	%r696, %r685;
	mov.u32 	%r697, %r685;
	mov.u32 	%r698, %r685;
	mov.u32 	%r699, %r685;
	mov.u32 	%r700, %r685;
$L__BB1_7:
	add.s32 	%r29, %r643, 2;
	mul.hi.u32 	%r237, %r29, -1431655765;
	shr.u32 	%r238, %r237, 1;
	mul.lo.s32 	%r239, %r238, 3;
	sub.s32 	%r30, %r29, %r239;
	// begin inline asm
	cp.async.wait_group 1;

	// end inline asm
	bar.sync 	0;
	setp.ge.s32 	%p9, %r29, %r5;
	@%p9 bra 	$L__BB1_11;
	setp.gt.u32 	%p10, %r3, 255;
	@%p10 bra 	$L__BB1_10;
	ld.param.u64 	%rd50, [_Z20combined_gemm_kernelILb1EEvPK6__halfS2_PS0_iiii_param_0];
	shl.b32 	%r242, %r29, 4;
	add.s32 	%r243, %r8, %r242;
	mul.wide.s32 	%rd15, %r243, 2;
	add.s64 	%rd13, %rd50, %rd15;
	shl.b32 	%r244, %r3, 4;
	and.b32  	%r245, %r244, 16352;
	mov.u32 	%r246, _ZZ20combined_gemm_kernelILb1EEvPK6__halfS2_PS0_iiiiE2As;
	add.s32 	%r247, %r246, %r245;
	shl.b32 	%r248, %r3, 3;
	and.b32  	%r249, %r244, 16;
	add.s32 	%r250, %r247, %r249;
	shl.b32 	%r251, %r30, 12;
	add.s32 	%r240, %r250, %r251;
	// begin inline asm
	cp.async.cg.shared.global [%r240], [%rd13], 16;

	// end inline asm
	shr.u32 	%r252, %r3, 4;
	add.s32 	%r253, %r242, %r252;
	and.b32  	%r254, %r248, 120;
	add.s32 	%r255, %r1, %r254;
	mad.lo.s32 	%r256, %r253, %r196, %r255;
	mul.wide.s32 	%rd16, %r256, 2;
	add.s64 	%rd14, %rd4, %rd16;
	shl.b32 	%r257, %r252, 8;
	mov.u32 	%r258, _ZZ20combined_gemm_kernelILb1EEvPK6__halfS2_PS0_iiiiE2Bs;
	add.s32 	%r259, %r258, %r257;
	and.b32  	%r260, %r244, 240;
	add.s32 	%r261, %r259, %r260;
	add.s32 	%r241, %r261, %r251;
	// begin inline asm
	cp.async.cg.shared.global [%r241], [%rd14], 16;

	// end inline asm
$L__BB1_10:
	// begin inline asm
	cp.async.commit_group;

	// end inline asm
$L__BB1_11:
	mul.hi.u32 	%r262, %r643, -1431655765;
	shr.u32 	%r263, %r262, 1;
	mul.lo.s32 	%r264, %r263, 3;
	sub.s32 	%r265, %r643, %r264;
	shl.b32 	%r266, %r265, 12;
	mov.u32 	%r267, _ZZ20combined_gemm_kernelILb1EEvPK6__halfS2_PS0_iiiiE2As;
	add.s32 	%r268, %r267, %r266;
	shl.b32 	%r269, %r3, 3;
	and.b32  	%r270, %r269, 7168;
	add.s32 	%r271, %r268, %r270;
	mov.b32 	%r272, 16;
	wmma.load.a.sync.aligned.row.m16n16k16.shared.f16 	{%r273, %r274, %r275, %r276, %r277, %r278, %r279, %r280}, [%r271], %r272;
	add.s32 	%r281, %r271, 512;
	wmma.load.a.sync.aligned.row.m16n16k16.shared.f16 	{%r282, %r283, %r284, %r285, %r286, %r287, %r288, %r289}, [%r281], %r272;
	mov.u32 	%r290, _ZZ20combined_gemm_kernelILb1EEvPK6__halfS2_PS0_iiiiE2Bs;
	add.s32 	%r291, %r290, %r266;
	shl.b32 	%r292, %r3, 1;
	and.b32  	%r293, %r292, 192;
	add.s32 	%r294, %r291, %r293;
	mov.b32 	%r295, 128;
	wmma.load.b.sync.aligned.row.m16n16k16.shared.f16 	{%r296, %r297, %r298, %r299, %r300, %r301, %r302, %r303}, [%r294], %r295;
	add.s32 	%r304, %r294, 32;
	wmma.load.b.sync.aligned.row.m16n16k16.shared.f16 	{%r305, %r306, %r307, %r308, %r309, %r310, %r311, %r312}, [%r304], %r295;
	wmma.mma.sync.aligned.row.row.m16n16k16.f16.f16 {%r31, %r32, %r33, %r34}, {%r273, %r274, %r275, %r276, %r277, %r278, %r279, %r280}, {%r296, %r297, %r298, %r299, %r300, %r301, %r302, %r303}, {%r700, %r699, %r698, %r697};
	wmma.mma.sync.aligned.row.row.m16n16k16.f16.f16 {%r35, %r36, %r37, %r38}, {%r273, %r274, %r275, %r276, %r277, %r278, %r279, %r280}, {%r305, %r306, %r307, %r308, %r309, %r310, %r311, %r312}, {%r696, %r695, %r694, %r693};
	wmma.mma.sync.aligned.row.row.m16n16k16.f16.f16 {%r39, %r40, %r41, %r42}, {%r282, %r283, %r284, %r285, %r286, %r287, %r288, %r289}, {%r296, %r297, %r298, %r299, %r300, %r301, %r302, %r303}, {%r692, %r691, %r690, %r689};
	wmma.mma.sync.aligned.row.row.m16n16k16.f16.f16 {%r43, %r44, %r45, %r46}, {%r282, %r283, %r284, %r285, %r286, %r287, %r288, %r289}, {%r305, %r306, %r307, %r308, %r309, %r310, %r311, %r312}, {%r688, %r687, %r686, %r685};
	bar.sync 	0;
	add.s32 	%r47, %r643, 3;
	mul.hi.u32 	%r313, %r47, -1431655765;
	shr.u32 	%r314, %r313, 1;
	mul.lo.s32 	%r315, %r314, 3;
	sub.s32 	%r48, %r47, %r315;
	// begin inline asm
	cp.async.wait_group 1;

	// end inline asm
	bar.sync 	0;
	setp.ge.s32 	%p11, %r47, %r5;
	@%p11 bra 	$L__BB1_15;
	setp.gt.u32 	%p12, %r3, 255;
	@%p12 bra 	$L__BB1_14;
	ld.param.u64 	%rd51, [_Z20combined_gemm_kernelILb1EEvPK6__halfS2_PS0_iiii_param_0];
	shl.b32 	%r318, %r47, 4;
	add.s32 	%r319, %r8, %r318;
	mul.wide.s32 	%rd19, %r319, 2;
	add.s64 	%rd17, %rd51, %rd19;
	shl.b32 	%r320, %r3, 4;
	and.b32  	%r321, %r320, 16352;
	add.s32 	%r323, %r267, %r321;
	and.b32  	%r325, %r320, 16;
	add.s32 	%r326, %r323, %r325;
	shl.b32 	%r327, %r48, 12;
	add.s32 	%r316, %r326, %r327;
	// begin inline asm
	cp.async.cg.shared.global [%r316], [%rd17], 16;

	// end inline asm
	shr.u32 	%r328, %r3, 4;
	add.s32 	%r329, %r318, %r328;
	and.b32  	%r330, %r269, 120;
	add.s32 	%r331, %r1, %r330;
	mad.lo.s32 	%r332, %r329, %r196, %r331;
	mul.wide.s32 	%rd20, %r332, 2;
	add.s64 	%rd18, %rd4, %rd20;
	shl.b32 	%r333, %r328, 8;
	add.s32 	%r335, %r290, %r333;
	and.b32  	%r336, %r320, 240;
	add.s32 	%r337, %r335, %r336;
	add.s32 	%r317, %r337, %r327;
	// begin inline asm
	cp.async.cg.shared.global [%r317], [%rd18], 16;

	// end inline asm
$L__BB1_14:
	// begin inline asm
	cp.async.commit_group;

	// end inline asm
$L__BB1_15:
	add.s32 	%r338, %r643, 1;
	mul.hi.u32 	%r339, %r338, -1431655765;
	shr.u32 	%r340, %r339, 1;
	mul.lo.s32 	%r341, %r340, 3;
	sub.s32 	%r342, %r338, %r341;
	shl.b32 	%r343, %r342, 12;
	mov.u32 	%r344, _ZZ20combined_gemm_kernelILb1EEvPK6__halfS2_PS0_iiiiE2As;
	add.s32 	%r345, %r344, %r343;
	shl.b32 	%r346, %r3, 3;
	and.b32  	%r347, %r346, 7168;
	add.s32 	%r348, %r345, %r347;
	mov.b32 	%r349, 16;
	wmma.load.a.sync.aligned.row.m16n16k16.shared.f16 	{%r350, %r351, %r352, %r353, %r354, %r355, %r356, %r357}, [%r348], %r349;
	add.s32 	%r358, %r348, 512;
	wmma.load.a.sync.aligned.row.m16n16k16.shared.f16 	{%r359, %r360, %r361, %r362, %r363, %r364, %r365, %r366}, [%r358], %r349;
	mov.u32 	%r367, _ZZ20combined_gemm_kernelILb1EEvPK6__halfS2_PS0_iiiiE2Bs;
	add.s32 	%r368, %r367, %r343;
	shl.b32 	%r369, %r3, 1;
	and.b32  	%r370, %r369, 192;
	add.s32 	%r371, %r368, %r370;
	mov.b32 	%r372, 128;
	wmma.load.b.sync.aligned.row.m16n16k16.shared.f16 	{%r373, %r374, %r375, %r376, %r377, %r378, %r379, %r380}, [%r371], %r372;
	add.s32 	%r381, %r371, 32;
	wmma.load.b.sync.aligned.row.m16n16k16.shared.f16 	{%r382, %r383, %r384, %r385, %r386, %r387, %r388, %r389}, [%r381], %r372;
	wmma.mma.sync.aligned.row.row.m16n16k16.f16.f16 {%r49, %r50, %r51, %r52}, {%r350, %r351, %r352, %r353, %r354, %r355, %r356, %r357}, {%r373, %r374, %r375, %r376, %r377, %r378, %r379, %r380}, {%r31, %r32, %r33, %r34};
	wmma.mma.sync.aligned.row.row.m16n16k16.f16.f16 {%r53, %r54, %r55, %r56}, {%r350, %r351, %r352, %r353, %r354, %r355, %r356, %r357}, {%r382, %r383, %r384, %r385, %r386, %r387, %r388, %r389}, {%r35, %r36, %r37, %r38};
	wmma.mma.sync.aligned.row.row.m16n16k16.f16.f16 {%r57, %r58, %r59, %r60}, {%r359, %r360, %r361, %r362, %r363, %r364, %r365, %r366}, {%r373, %r374, %r375, %r376, %r377, %r378, %r379, %r380}, {%r39, %r40, %r41, %r42};
	wmma.mma.sync.aligned.row.row.m16n16k16.f16.f16 {%r61, %r62, %r63, %r64}, {%r359, %r360, %r361, %r362, %r363, %r364, %r365, %r366}, {%r382, %r383, %r384, %r385, %r386, %r387, %r388, %r389}, {%r43, %r44, %r45, %r46};
	bar.sync 	0;
	add.s32 	%r65, %r643, 4;
	// begin inline asm
	cp.async.wait_group 1;

	// end inline asm
	bar.sync 	0;
	setp.ge.s32 	%p13, %r65, %r5;
	@%p13 bra 	$L__BB1_19;
	setp.gt.u32 	%p14, %r3, 255;
	@%p14 bra 	$L__BB1_18;
	ld.param.u64 	%rd52, [_Z20combined_gemm_kernelILb1EEvPK6__halfS2_PS0_iiii_param_0];
	mul.hi.u32 	%r392, %r65, -1431655765;
	shr.u32 	%r393, %r392, 1;
	mul.lo.s32 	%r394, %r393, 3;
	sub.s32 	%r395, %r65, %r394;
	shl.b32 	%r396, %r65, 4;
	add.s32 	%r397, %r8, %r396;
	mul.wide.s32 	%rd23, %r397, 2;
	add.s64 	%rd21, %rd52, %rd23;
	shl.b32 	%r398, %r3, 4;
	and.b32  	%r399, %r398, 16352;
	add.s32 	%r401, %r344, %r399;
	and.b32  	%r403, %r398, 16;
	add.s32 	%r404, %r401, %r403;
	shl.b32 	%r405, %r395, 12;
	add.s32 	%r390, %r404, %r405;
	// begin inline asm
	cp.async.cg.shared.global [%r390], [%rd21], 16;

	// end inline asm
	shr.u32 	%r406, %r3, 4;
	add.s32 	%r407, %r396, %r406;
	and.b32  	%r408, %r346, 120;
	add.s32 	%r409, %r1, %r408;
	mad.lo.s32 	%r410, %r407, %r196, %r409;
	mul.wide.s32 	%rd24, %r410, 2;
	add.s64 	%rd22, %rd4, %rd24;
	shl.b32 	%r411, %r406, 8;
	add.s32 	%r413, %r367, %r411;
	and.b32  	%r414, %r398, 240;
	add.s32 	%r415, %r413, %r414;
	add.s32 	%r391, %r415, %r405;
	// begin inline asm
	cp.async.cg.shared.global [%r391], [%rd22], 16;

	// end inline asm
$L__BB1_18:
	// begin inline asm
	cp.async.commit_group;

	// end inline asm
$L__BB1_19:
	shl.b32 	%r416, %r30, 12;
	mov.u32 	%r417, _ZZ20combined_gemm_kernelILb1EEvPK6__halfS2_PS0_iiiiE2As;
	add.s32 	%r418, %r417, %r416;
	shl.b32 	%r419, %r3, 3;
	and.b32  	%r420, %r419, 7168;
	add.s32 	%r421, %r418, %r420;
	mov.b32 	%r422, 16;
	wmma.load.a.sync.aligned.row.m16n16k16.shared.f16 	{%r423, %r424, %r425, %r426, %r427, %r428, %r429, %r430}, [%r421], %r422;
	add.s32 	%r431, %r421, 512;
	wmma.load.a.sync.aligned.row.m16n16k16.shared.f16 	{%r432, %r433, %r434, %r435, %r436, %r437, %r438, %r439}, [%r431], %r422;
	mov.u32 	%r440, _ZZ20combined_gemm_kernelILb1EEvPK6__halfS2_PS0_iiiiE2Bs;
	add.s32 	%r441, %r440, %r416;
	shl.b32 	%r442, %r3, 1;
	and.b32  	%r443, %r442, 192;
	add.s32 	%r444, %r441, %r443;
	mov.b32 	%r445, 128;
	wmma.load.b.sync.aligned.row.m16n16k16.shared.f16 	{%r446, %r447, %r448, %r449, %r450, %r451, %r452, %r453}, [%r444], %r445;
	add.s32 	%r454, %r444, 32;
	wmma.load.b.sync.aligned.row.m16n16k16.shared.f16 	{%r455, %r456, %r457, %r458, %r459, %r460, %r461, %r462}, [%r454], %r445;
	wmma.mma.sync.aligned.row.row.m16n16k16.f16.f16 {%r66, %r67, %r68, %r69}, {%r423, %r424, %r425, %r426, %r427, %r428, %r429, %r430}, {%r446, %r447, %r448, %r449, %r450, %r451, %r452, %r453}, {%r49, %r50, %r51, %r52};
	wmma.mma.sync.aligned.row.row.m16n16k16.f16.f16 {%r70, %r71, %r72, %r73}, {%r423, %r424, %r425, %r426, %r427, %r428, %r429, %r430}, {%r455, %r456, %r457, %r458, %r459, %r460, %r461, %r462}, {%r53, %r54, %r55, %r56};
	wmma.mma.sync.aligned.row.row.m16n16k16.f16.f16 {%r74, %r75, %r76, %r77}, {%r432, %r433, %r434, %r435, %r436, %r437, %r438, %r439}, {%r446, %r447, %r448, %r449, %r450, %r451, %r452, %r453}, {%r57, %r58, %r59, %r60};
	wmma.mma.sync.aligned.row.row.m16n16k16.f16.f16 {%r78, %r79, %r80, %r81}, {%r432, %r433, %r434, %r435, %r436, %r437, %r438, %r439}, {%r455, %r456, %r457, %r458, %r459, %r460, %r461, %r462}, {%r61, %r62, %r63, %r64};
	bar.sync 	0;
	add.s32 	%r82, %r643, 5;
	// begin inline asm
	cp.async.wait_group 1;

	// end inline asm
	bar.sync 	0;
	setp.ge.s32 	%p15, %r82, %r5;
	@%p15 bra 	$L__BB1_23;
	setp.gt.u32 	%p16, %r3, 255;
	@%p16 bra 	$L__BB1_22;
	ld.param.u64 	%rd53, [_Z20combined_gemm_kernelILb1EEvPK6__halfS2_PS0_iiii_param_0];
	mul.hi.u32 	%r465, %r82, -1431655765;
	shr.u32 	%r466, %r465, 1;
	mul.lo.s32 	%r467, %r466, 3;
	sub.s32 	%r468, %r82, %r467;
	shl.b32 	%r469, %r82, 4;
	add.s32 	%r470, %r8, %r469;
	mul.wide.s32 	%rd27, %r470, 2;
	add.s64 	%rd25, %rd53, %rd27;
	shl.b32 	%r471, %r3, 4;
	and.b32  	%r472, %r471, 16352;
	add.s32 	%r474, %r417, %r472;
	and.b32  	%r476, %r471, 16;
	add.s32 	%r477, %r474, %r476;
	shl.b32 	%r478, %r468, 12;
	add.s32 	%r463, %r477, %r478;
	// begin inline asm
	cp.async.cg.shared.global [%r463], [%rd25], 16;

	// end inline asm
	shr.u32 	%r479, %r3, 4;
	add.s32 	%r480, %r469, %r479;
	and.b32  	%r481, %r419, 120;
	add.s32 	%r482, %r1, %r481;
	mad.lo.s32 	%r483, %r480, %r196, %r482;
	mul.wide.s32 	%rd28, %r483, 2;
	add.s64 	%rd26, %rd4, %rd28;
	shl.b32 	%r484, %r479, 8;
	add.s32 	%r486, %r440, %r484;
	and.b32  	%r487, %r471, 240;
	add.s32 	%r488, %r486, %r487;
	add.s32 	%r464, %r488, %r478;
	// begin inline asm
	cp.async.cg.shared.global [%r464], [%rd26], 16;

	// end inline asm
$L__BB1_22:
	// begin inline asm
	cp.async.commit_group;

	// end inline asm
$L__BB1_23:
	shl.b32 	%r489, %r48, 12;
	add.s32 	%r491, %r417, %r489;
	shl.b32 	%r492, %r3, 3;
	and.b32  	%r493, %r492, 7168;
	add.s32 	%r494, %r491, %r493;
	mov.b32 	%r495, 16;
	wmma.load.a.sync.aligned.row.m16n16k16.shared.f16 	{%r496, %r497, %r498, %r499, %r500, %r501, %r502, %r503}, [%r494], %r495;
	add.s32 	%r504, %r494, 512;
	wmma.load.a.sync.aligned.row.m16n16k16.shared.f16 	{%r505, %r506, %r507, %r508, %r509, %r510, %r511, %r512}, [%r504], %r495;
	mov.u32 	%r513, _ZZ20combined_gemm_kernelILb1EEvPK6__halfS2_PS0_iiiiE2Bs;
	add.s32 	%r514, %r513, %r489;
	shl.b32 	%r515, %r3, 1;
	and.b32  	%r516, %r515, 192;
	add.s32 	%r517, %r514, %r516;
	mov.b32 	%r518, 128;
	wmma.load.b.sync.aligned.row.m16n16k16.shared.f16 	{%r519, %r520, %r521, %r522, %r523, %r524, %r525, %r526}, [%r517], %r518;
	add.s32 	%r527, %r517, 32;
	wmma.load.b.sync.aligned.row.m16n16k16.shared.f16 	{%r528, %r529, %r530, %r531, %r532, %r533, %r534, %r535}, [%r527], %r518;
	wmma.mma.sync.aligned.row.row.m16n16k16.f16.f16 {%r700, %r699, %r698, %r697}, {%r496, %r497, %r498, %r499, %r500, %r501, %r502, %r503}, {%r519, %r520, %r521, %r522, %r523, %r524, %r525, %r526}, {%r66, %r67, %r68, %r69};
	wmma.mma.sync.aligned.row.row.m16n16k16.f16.f16 {%r696, %r695, %r694, %r693}, {%r496, %r497, %r498, %r499, %r500, %r501, %r502, %r503}, {%r528, %r529, %r530, %r531, %r532, %r533, %r534, %r535}, {%r70, %r71, %r72, %r73};
	wmma.mma.sync.aligned.row.row.m16n16k16.f16.f16 {%r692, %r691, %r690, %r689}, {%r505, %r506, %r507, %r508, %r509, %r510, %r511, %r512}, {%r519, %r520, %r521, %r522, %r523, %r524, %r525, %r526}, {%r74, %r75, %r76, %r77};
	wmma.mma.sync.aligned.row.row.m16n16k16.f16.f16 {%r688, %r687, %r686, %r685}, {%r505, %r506, %r507, %r508, %r509, %r510, %r511, %r512}, {%r528, %r529, %r530, %r531, %r532, %r533, %r534, %r535}, {%r78, %r79, %r80, %r81};
	bar.sync 	0;
	and.b32  	%r684, %r5, 134217724;
	setp.ne.s32 	%p17, %r65, %r684;
	mov.u32 	%r643, %r65;
	@%p17 bra 	$L__BB1_7;
$L__BB1_24:
	and.b32  	%r117, %r5, 3;
	setp.eq.s32 	%p18, %r117, 0;
	@%p18 bra 	$L__BB1_31;
	shl.b32 	%r536, %r684, 4;
	shr.u32 	%r537, %r3, 4;
	add.s32 	%r538, %r537, %r536;
	add.s32 	%r539, %r538, 32;
	mad.lo.s32 	%r540, %r196, %r539, %r1;
	shl.b32 	%r541, %r3, 3;
	and.b32  	%r542, %r541, 120;
	add.s32 	%r667, %r540, %r542;
	add.s32 	%r543, %r7, %r536;
	and.b32  	%r544, %r541, 8;
	add.s32 	%r545, %r543, %r544;
	add.s32 	%r666, %r545, 32;
	shl.b32 	%r546, %r684, 12;
	mov.u32 	%r547, _ZZ20combined_gemm_kernelILb1EEvPK6__halfS2_PS0_iiiiE2Bs;
	add.s32 	%r548, %r546, %r547;
	shl.b32 	%r549, %r537, 8;
	add.s32 	%r550, %r548, %r549;
	cvt.u16.u32 	%rs2, %r3;
	and.b16  	%rs3, %rs2, 15;
	mul.wide.u16 	%r551, %rs3, 16;
	add.s32 	%r552, %r550, %r551;
	add.s32 	%r665, %r552, 8192;
	add.s32 	%r664, %r684, 2;
	mov.u32 	%r553, _ZZ20combined_gemm_kernelILb1EEvPK6__halfS2_PS0_iiiiE2As;
	add.s32 	%r554, %r546, %r553;
	shl.b32 	%r555, %r3, 4;
	and.b32  	%r556, %r555, 16352;
	add.s32 	%r557, %r554, %r556;
	and.b16  	%rs4, %rs2, 1;
	mul.wide.u16 	%r558, %rs4, 16;
	add.s32 	%r559, %r557, %r558;
	add.s32 	%r663, %r559, 8192;
	or.b32  	%r662, %r546, 512;
	neg.s32 	%r661, %r117;
$L__BB1_26:
	.pragma "nounroll";
	add.s32 	%r560, %r684, 2;
	// begin inline asm
	cp.async.wait_group 1;

	// end inline asm
	bar.sync 	0;
	setp.ge.s32 	%p19, %r560, %r5;
	@%p19 bra 	$L__BB1_30;
	setp.gt.u32 	%p20, %r3, 255;
	@%p20 bra 	$L__BB1_29;
	ld.param.u64 	%rd54, [_Z20combined_gemm_kernelILb1EEvPK6__halfS2_PS0_iiii_param_0];
	mul.hi.u32 	%r563, %r664, -1431655765;
	shr.u32 	%r564, %r563, 1;
	mul.lo.s32 	%r565, %r564, 12288;
	sub.s32 	%r561, %r663, %r565;
	mul.wide.s32 	%rd31, %r666, 2;
	add.s64 	%rd29, %rd54, %rd31;
	// begin inline asm
	cp.async.cg.shared.global [%r561], [%rd29], 16;

	// end inline asm
	mul.wide.s32 	%rd32, %r667, 2;
	add.s64 	%rd30, %rd4, %rd32;
	sub.s32 	%r562, %r665, %r565;
	// begin inline asm
	cp.async.cg.shared.global [%r562], [%rd30], 16;

	// end inline asm
$L__BB1_29:
	// begin inline asm
	cp.async.commit_group;

	// end inline asm
$L__BB1_30:
	mul.hi.u32 	%r566, %r684, -1431655765;
	shr.u32 	%r567, %r566, 1;
	mad.lo.s32 	%r568, %r567, -12288, %r662;
	shl.b32 	%r569, %r3, 3;
	and.b32  	%r570, %r569, 7168;
	mov.u32 	%r571, _ZZ20combined_gemm_kernelILb1EEvPK6__halfS2_PS0_iiiiE2As;
	add.s32 	%r572, %r571, %r570;
	add.s32 	%r573, %r572, %r568;
	add.s32 	%r574, %r573, -512;
	mov.b32 	%r575, 16;
	wmma.load.a.sync.aligned.row.m16n16k16.shared.f16 	{%r576, %r577, %r578, %r579, %r580, %r581, %r582, %r583}, [%r574], %r575;
	wmma.load.a.sync.aligned.row.m16n16k16.shared.f16 	{%r584, %r585, %r586, %r587, %r588, %r589, %r590, %r591}, [%r573], %r575;
	shl.b32 	%r592, %r3, 1;
	and.b32  	%r593, %r592, 192;
	mov.u32 	%r594, _ZZ20combined_gemm_kernelILb1EEvPK6__halfS2_PS0_iiiiE2Bs;
	add.s32 	%r595, %r594, %r593;
	add.s32 	%r596, %r595, %r568;
	add.s32 	%r597, %r596, -512;
	mov.b32 	%r598, 128;
	wmma.load.b.sync.aligned.row.m16n16k16.shared.f16 	{%r599, %r600, %r601, %r602, %r603, %r604, %r605, %r606}, [%r597], %r598;
	add.s32 	%r607, %r596, -480;
	wmma.load.b.sync.aligned.row.m16n16k16.shared.f16 	{%r608, %r609, %r610, %r611, %r612, %r613, %r614, %r615}, [%r607], %r598;
	wmma.mma.sync.aligned.row.row.m16n16k16.f16.f16 {%r700, %r699, %r698, %r697}, {%r576, %r577, %r578, %r579, %r580, %r581, %r582, %r583}, {%r599, %r600, %r601, %r602, %r603, %r604, %r605, %r606}, {%r700, %r699, %r698, %r697};
	wmma.mma.sync.aligned.row.row.m16n16k16.f16.f16 {%r696, %r695, %r694, %r693}, {%r576, %r577, %r578, %r579, %r580, %r581, %r582, %r583}, {%r608, %r609, %r610, %r611, %r612, %r613, %r614, %r615}, {%r696, %r695, %r694, %r693};
	wmma.mma.sync.aligned.row.row.m16n16k16.f16.f16 {%r692, %r691, %r690, %r689}, {%r584, %r585, %r586, %r587, %r588, %r589, %r590, %r591}, {%r599, %r600, %r601, %r602, %r603, %r604, %r605, %r606}, {%r692, %r691, %r690, %r689};
	wmma.mma.sync.aligned.row.row.m16n16k16.f16.f16 {%r688, %r687, %r686, %r685}, {%r584, %r585, %r586, %r587, %r588, %r589, %r590, %r591}, {%r608, %r609, %r610, %r611, %r612, %r613, %r614, %r615}, {%r688, %r687, %r686, %r685};
	bar.sync 	0;
	add.s32 	%r684, %r684, 1;
	shl.b32 	%r616, %r196, 4;
	add.s32 	%r667, %r667, %r616;
	add.s32 	%r666, %r666, 16;
	add.s32 	%r665, %r665, 4096;
	add.s32 	%r664, %r664, 1;
	add.s32 	%r663, %r663, 4096;
	add.s32 	%r662, %r662, 4096;
	add.s32 	%r661, %r661, 1;
	setp.ne.s32 	%p21, %r661, 0;
	@%p21 bra 	$L__BB1_26;
$L__BB1_31:
	ld.param.u64 	%rd55, [_Z20combined_gemm_kernelILb1EEvPK6__halfS2_PS0_iiii_param_2];
	cvta.to.global.u64 	%rd2, %rd55;
	mov.u32 	%r617, %tid.x;
	shr.u32 	%r618, %r617, 2;
	and.b32  	%r619, %r618, 224;
	add.s32 	%r189, %r619, %r2;
	shr.u32 	%r620, %r617, 5;
	shl.b32 	%r622, %r620, 5;
	and.b32  	%r623, %r622, 96;
	add.s32 	%r190, %r1, %r623;
	setp.ge.s32 	%p22, %r189, %r198;
	mul.lo.s32 	%r191, %r189, %r196;
	setp.ge.s32 	%p23, %r190, %r196;
	or.pred  	%p24, %p22, %p23;
	@%p24 bra 	$L__BB1_33;
	add.s32 	%r624, %r190, %r191;
	mul.wide.s32 	%rd33, %r624, 2;
	add.s64 	%rd34, %rd2, %rd33;
	wmma.store.d.sync.aligned.row.m16n16k16.global.f16 	[%rd34], {%r700, %r699, %r698, %r697}, %r196;
$L__BB1_33:
	setp.ge.s32 	%p25, %r189, %r198;
	add.s32 	%r192, %r190, 16;
	setp.ge.s32 	%p26, %r192, %r196;
	or.pred  	%p27, %p25, %p26;
	@%p27 bra 	$L__BB1_35;
	cvt.s64.s32 	%rd35, %r191;
	cvt.s64.s32 	%rd36, %r190;
	add.s64 	%rd37, %rd36, %rd35;
	shl.b64 	%rd38, %rd37, 1;
	add.s64 	%rd39, %rd2, %rd38;
	add.s64 	%rd40, %rd39, 32;
	wmma.store.d.sync.aligned.row.m16n16k16.global.f16 	[%rd40], {%r696, %r695, %r694, %r693}, %r196;
$L__BB1_35:
	setp.ge.s32 	%p28, %r190, %r196;
	add.s32 	%r193, %r189, 16;
	setp.ge.s32 	%p29, %r193, %r198;
	shl.b32 	%r625, %r196, 4;
	add.s32 	%r194, %r191, %r625;
	or.pred  	%p30, %p29, %p28;
	@%p30 bra 	$L__BB1_37;
	add.s32 	%r626, %r190, %r194;
	mul.wide.s32 	%rd41, %r626, 2;
	add.s64 	%rd42, %rd2, %rd41;
	wmma.store.d.sync.aligned.row.m16n16k16.global.f16 	[%rd42], {%r692, %r691, %r690, %r689}, %r196;
$L__BB1_37:
	setp.ge.s32 	%p31, %r193, %r198;
	setp.ge.s32 	%p32, %r192, %r196;
	or.pred  	%p33, %p31, %p32;
	@%p33 bra 	$L__BB1_39;
	cvt.s64.s32 	%rd43, %r194;
	cvt.s64.s32 	%rd44, %r190;
	add.s64 	%rd45, %rd44, %rd43;
	shl.b64 	%rd46, %rd45, 1;
	add.s64 	%rd47, %rd2, %rd46;
	add.s64 	%rd48, %rd47, 32;
	wmma.store.d.sync.aligned.row.m16n16k16.global.f16 	[%rd48], {%r688, %r687, %r686, %r685}, %r196;
$L__BB1_39:
	ret;
$L__BB1_40:
	setp.gt.u32 	%p7, %r3, 255;
	@%p7 bra 	$L__BB1_42;
	add.s64 	%rd10, %rd1, 32;
	add.s32 	%r230, %r9, 4096;
	// begin inline asm
	cp.async.cg.shared.global [%r230], [%rd10], 16;

	// end inline asm
	add.s32 	%r232, %r6, 16;
	mad.lo.s32 	%r233, %r232, %r196, %r10;
	mul.wide.s32 	%rd12, %r233, 2;
	add.s64 	%rd11, %rd4, %rd12;
	add.s32 	%r231, %r11, 4096;
	// begin inline asm
	cp.async.cg.shared.global [%r231], [%rd11], 16;

	// end inline asm
$L__BB1_42:
	// begin inline asm
	cp.async.commit_group;

	// end inline asm
	bra.uni 	$L__BB1_5;

}


// ===== COMPILED SASS (sm_100) =====

	.target	sm_100

	.elftype	@"ET_EXEC"


//--------------------- .note.nv.tkinfo           --------------------------
	.section	.note.nv.tkinfo,"",@"SHT_NOTE"
	.sectionflags	@"SHF_NOTE_NV_TKINFO"
	.tkinfo
        /*0018*/ 	.word	0x00000002
        /*0030*/ 	.string	""
        /*0030*/ 	.string	"ptxas"
        /*0030*/ 	.string	"Cuda compilation tools, release 13.0, V13.0.88"
        /*0030*/ 	.string	"Build cuda_13.0.r13.0/compiler.36424714_0"
        /*0030*/ 	.string	"-arch sm_100 -m 64 "



//--------------------- .note.nv.cuinfo           --------------------------
	.section	.note.nv.cuinfo,"",@"SHT_NOTE"
	.sectionflags	@"SHF_NOTE_NV_CUINFO"
        /*0018*/ 	.short	0x0002
        /*001a*/ 	.short	0x0064
        /*001c*/ 	.short	0x0082
	.zero		2


//--------------------- .nv.info                  --------------------------
	.section	.nv.info,"",@"SHT_CUDA_INFO"
	.align	4


	//----- nvinfo : EIATTR_REGCOUNT
	.align		4
        /*0000*/ 	.byte	0x04, 0x2f
        /*0002*/ 	.short	(.L_1 - .L_0)
	.align		4
.L_0:
        /*0004*/ 	.word	index@(_Z20combined_gemm_kernelILb0EEvPK6__halfS2_PS0_iiii)
        /*0008*/ 	.word	0x00000039


	//----- nvinfo : EIATTR_FRAME_SIZE
	.align		4
.L_1:
        /*000c*/ 	.byte	0x04, 0x11
        /*000e*/ 	.short	(.L_3 - .L_2)
	.align		4
.L_2:
        /*0010*/ 	.word	index@(_Z20combined_gemm_kernelILb0EEvPK6__halfS2_PS0_iiii)
        /*0014*/ 	.word	0x00000000


	//----- nvinfo : EIATTR_REGCOUNT
	.align		4
.L_3:
        /*0018*/ 	.byte	0x04, 0x2f
        /*001a*/ 	.short	(.L_5 - .L_4)
	.align		4
.L_4:
        /*001c*/ 	.word	index@(_Z20combined_gemm_kernelILb1EEvPK6__halfS2_PS0_iiii)
        /*0020*/ 	.word	0x00000033


	//----- nvinfo : EIATTR_FRAME_SIZE
	.align		4
.L_5:
        /*0024*/ 	.byte	0x04, 0x11
        /*0026*/ 	.short	(.L_7 - .L_6)
	.align		4
.L_6:
        /*0028*/ 	.word	index@(_Z20combined_gemm_kernelILb1EEvPK6__halfS2_PS0_iiii)
        /*002c*/ 	.word	0x00000000


	//----- nvinfo : EIATTR_MIN_STACK_SIZE
	.align		4
.L_7:
        /*0030*/ 	.byte	0x04, 0x12
        /*0032*/ 	.short	(.L_9 - .L_8)
	.align		4
.L_8:
        /*0034*/ 	.word	index@(_Z20combined_gemm_kernelILb1EEvPK6__halfS2_PS0_iiii)
        /*0038*/ 	.word	0x00000000


	//----- nvinfo : EIATTR_MIN_STACK_SIZE
	.align		4
.L_9:
        /*003c*/ 	.byte	0x04, 0x12
        /*003e*/ 	.short	(.L_11 - .L_10)
	.align		4
.L_10:
        /*0040*/ 	.word	index@(_Z20combined_gemm_kernelILb0EEvPK6__halfS2_PS0_iiii)
        /*0044*/ 	.word	0x00000000
.L_11:


//--------------------- .nv.compat                --------------------------
	.section	.nv.compat,"",@"SHT_CUDA_COMPAT_INFO"
	.align	4
        /*0000*/ 	.byte	0x02, 0x09, 0x00, 0x00, 0x02, 0x02, 0x01, 0x00, 0x02, 0x05, 0x05, 0x00, 0x03, 0x07, 0x01, 0x01
        /*0010*/ 	.byte	0x02, 0x03, 0x00, 0x00, 0x02, 0x06, 0x01, 0x00, 0x04, 0x0b, 0x08, 0x00, 0x09, 0x00, 0x00, 0x00
        /*0020*/ 	.byte	0x00, 0x00, 0x00, 0x00


//--------------------- .nv.info._Z20combined_gemm_kernelILb1EEvPK6__halfS2_PS0_iiii --------------------------
	.section	.nv.info._Z20combined_gemm_kernelILb1EEvPK6__halfS2_PS0_iiii,"",@"SHT_CUDA_INFO"
	.sectionflags	@""
	.align	4


	//----- nvinfo : EIATTR_CUDA_API_VERSION
	.align		4
        /*0000*/ 	.byte	0x04, 0x37
        /*0002*/ 	.short	(.L_13 - .L_12)
.L_12:
        /*0004*/ 	.word	0x00000082


	//----- nvinfo : EIATTR_KPARAM_INFO
	.align		4
.L_13:
        /*0008*/ 	.byte	0x04, 0x17
        /*000a*/ 	.short	(.L_15 - .L_14)
.L_14:
        /*000c*/ 	.word	0x00000000
        /*0010*/ 	.short	0x0006
        /*0012*/ 	.short	0x0024
        /*0014*/ 	.byte	0x00, 0xf0, 0x11, 0x00


	//----- nvinfo : EIATTR_KPARAM_INFO
	.align		4
.L_15:
        /*0018*/ 	.byte	0x04, 0x17
        /*001a*/ 	.short	(.L_17 - .L_16)
.L_16:
        /*001c*/ 	.word	0x00000000
        /*0020*/ 	.short	0x0005
        /*0022*/ 	.short	0x0020
        /*0024*/ 	.byte	0x00, 0xf0, 0x11, 0x00


	//----- nvinfo : EIATTR_KPARAM_INFO
	.align		4
.L_17:
        /*0028*/ 	.byte	0x04, 0x17
        /*002a*/ 	.short	(.L_19 - .L_18)
.L_18:
        /*002c*/ 	.word	0x00000000
        /*0030*/ 	.short	0x0004
        /*0032*/ 	.short	0x001c
        /*0034*/ 	.byte	0x00, 0xf0, 0x11, 0x00


	//----- nvinfo : EIATTR_KPARAM_INFO
	.align		4
.L_19:
        /*0038*/ 	.byte	0x04, 0x17
        /*003a*/ 	.short	(.L_21 - .L_20)
.L_20:
        /*003c*/ 	.word	0x00000000
        /*0040*/ 	.short	0x0003
        /*0042*/ 	.short	0x0018
        /*0044*/ 	.byte	0x00, 0xf0, 0x11, 0x00


	//----- nvinfo : EIATTR_KPARAM_INFO
	.align		4
.L_21:
        /*0048*/ 	.byte	0x04, 0x17
        /*004a*/ 	.short	(.L_23 - .L_22)
.L_22:
        /*004c*/ 	.word	0x00000000
        /*0050*/ 	.short	0x0002
        /*0052*/ 	.short	0x0010
        /*0054*/ 	.byte	0x00, 0xf5, 0x21, 0x00


	//----- nvinfo : EIATTR_KPARAM_INFO
	.align		4
.L_23:
        /*0058*/ 	.byte	0x04, 0x17
        /*005a*/ 	.short	(.L_25 - .L_24)
.L_24:
        /*005c*/ 	.word	0x00000000
        /*0060*/ 	.short	0x0001
        /*0062*/ 	.short	0x0008
        /*0064*/ 	.byte	0x00, 0xf5, 0x21, 0x00


	//----- nvinfo : EIATTR_KPARAM_INFO
	.align		4
.L_25:
        /*0068*/ 	.byte	0x04, 0x17
        /*006a*/ 	.short	(.L_27 - .L_26)
.L_26:
        /*006c*/ 	.word	0x00000000
        /*0070*/ 	.short	0x0000
        /*0072*/ 	.short	0x0000
        /*0074*/ 	.byte	0x00, 0xf5, 0x21, 0x00


	//----- nvinfo : EIATTR_SPARSE_MMA_MASK
	.align		4
.L_27:
        /*0078*/ 	.byte	0x03, 0x50
        /*007a*/ 	.short	0x0000


	//----- nvinfo : EIATTR_WMMA_USED
	.align		4
        /*007c*/ 	.byte	0x01, 0x2b
	.zero		2


	//----- nvinfo : EIATTR_MAXREG_COUNT
	.align		4
        /*0080*/ 	.byte	0x03, 0x1b
        /*0082*/ 	.short	0x00ff


	//----- nvinfo : EIATTR_NUM_BARRIERS
	.align		4
        /*0084*/ 	.byte	0x02, 0x4c
        /*0086*/ 	.byte	0x01
	.zero		1


	//----- nvinfo : EIATTR_MERCURY_ISA_VERSION
	.align		4
        /*0088*/ 	.byte	0x03, 0x5f
        /*008a*/ 	.short	0x0101


	//----- nvinfo : EIATTR_VRC_CTA_INIT_COUNT
	.align		4
        /*008c*/ 	.byte	0x02, 0x4a
	.zero		1
	.zero		1


	//----- nvinfo : EIATTR_EXIT_INSTR_OFFSETS
	.align		4
        /*0090*/ 	.byte	0x04, 0x1c
        /*0092*/ 	.short	(.L_29 - .L_28)


	//   ....[0]....
.L_28:
        /*0094*/ 	.word	0x000000e0


	//   ....[1]....
        /*0098*/ 	.word	0x00002390


	//   ....[2]....
        /*009c*/ 	.word	0x000024e0


	//----- nvinfo : EIATTR_CRS_STACK_SIZE
	.align		4
.L_29:
        /*00a0*/ 	.byte	0x04, 0x1e
        /*00a2*/ 	.short	(.L_31 - .L_30)
.L_30:
        /*00a4*/ 	.word	0x00000000


	//----- nvinfo : EIATTR_CBANK_PARAM_SIZE
	.align		4
.L_31:
        /*00a8*/ 	.byte	0x03, 0x19
        /*00aa*/ 	.short	0x0028


	//----- nvinfo : EIATTR_PARAM_CBANK
	.align		4
        /*00ac*/ 	.byte	0x04, 0x0a
        /*00ae*/ 	.short	(.L_33 - .L_32)
	.align		4
.L_32:
        /*00b0*/ 	.word	index@(.nv.constant0._Z20combined_gemm_kernelILb1EEvPK6__halfS2_PS0_iiii)
        /*00b4*/ 	.short	0x0380
        /*00b6*/ 	.short	0x0028


	//----- nvinfo : EIATTR_SW_WAR
	.align		4
.L_33:
        /*00b8*/ 	.byte	0x04, 0x36
        /*00ba*/ 	.short	(.L_35 - .L_34)
.L_34:
        /*00bc*/ 	.word	0x00000008
.L_35:


//--------------------- .nv.info._Z20combined_gemm_kernelILb0EEvPK6__halfS2_PS0_iiii --------------------------
	.section	.nv.info._Z20combined_gemm_kernelILb0EEvPK6__halfS2_PS0_iiii,"",@"SHT_CUDA_INFO"
	.sectionflags	@""
	.align	4


	//----- nvinfo : EIATTR_CUDA_API_VERSION
	.align		4
        /*0000*/ 	.byte	0x04, 0x37
        /*0002*/ 	.short	(.L_37 - .L_36)
.L_36:
        /*0004*/ 	.word	0x00000082


	//----- nvinfo : EIATTR_KPARAM_INFO
	.align		4
.L_37:
        /*0008*/ 	.byte	0x04, 0x17
        /*000a*/ 	.short	(.L_39 - .L_38)
.L_38:
        /*000c*/ 	.word	0x00000000
        /*0010*/ 	.short	0x0006
        /*0012*/ 	.short	0x0024
        /*0014*/ 	.byte	0x00, 0xf0, 0x11, 0x00


	//----- nvinfo : EIATTR_KPARAM_INFO
	.align		4
.L_39:
        /*0018*/ 	.byte	0x04, 0x17
        /*001a*/ 	.short	(.L_41 - .L_40)
.L_40:
        /*001c*/ 	.word	0x00000000
        /*0020*/ 	.short	0x0005
        /*0022*/ 	.short	0x0020
        /*0024*/ 	.byte	0x00, 0xf0, 0x11, 0x00


	//----- nvinfo : EIATTR_KPARAM_INFO
	.align		4
.L_41:
        /*0028*/ 	.byte	0x04, 0x17
        /*002a*/ 	.short	(.L_43 - .L_42)
.L_42:
        /*002c*/ 	.word	0x00000000
        /*0030*/ 	.short	0x0004
        /*0032*/ 	.short	0x001c
        /*0034*/ 	.byte	0x00, 0xf0, 0x11, 0x00


	//----- nvinfo : EIATTR_KPARAM_INFO
	.align		4
.L_43:
        /*0038*/ 	.byte	0x04, 0x17
        /*003a*/ 	.short	(.L_45 - .L_44)
.L_44:
        /*003c*/ 	.word	0x00000000
        /*0040*/ 	.short	0x0003
        /*0042*/ 	.short	0x0018
        /*0044*/ 	.byte	0x00, 0xf0, 0x11, 0x00


	//----- nvinfo : EIATTR_KPARAM_INFO
	.align		4
.L_45:
        /*0048*/ 	.byte	0x04, 0x17
        /*004a*/ 	.short	(.L_47 - .L_46)
.L_46:
        /*004c*/ 	.word	0x00000000
        /*0050*/ 	.short	0x0002
        /*0052*/ 	.short	0x0010
        /*0054*/ 	.byte	0x00, 0xf5, 0x21, 0x00


	//----- nvinfo : EIATTR_KPARAM_INFO
	.align		4
.L_47:
        /*0058*/ 	.byte	0x04, 0x17
        /*005a*/ 	.short	(.L_49 - .L_48)
.L_48:
        /*005c*/ 	.word	0x00000000
        /*0060*/ 	.short	0x0001
        /*0062*/ 	.short	0x0008
        /*0064*/ 	.byte	0x00, 0xf5, 0x21, 0x00


	//----- nvinfo : EIATTR_KPARAM_INFO
	.align		4
.L_49:
        /*0068*/ 	.byte	0x04, 0x17
        /*006a*/ 	.short	(.L_51 - .L_50)
.L_50:
        /*006c*/ 	.word	0x00000000
        /*0070*/ 	.short	0x0000
        /*0072*/ 	.short	0x0000
        /*0074*/ 	.byte	0x00, 0xf5, 0x21, 0x00


	//----- nvinfo : EIATTR_SPARSE_MMA_MASK
	.align		4
.L_51:
        /*0078*/ 	.byte	0x03, 0x50
        /*007a*/ 	.short	0x0000


	//----- nvinfo : EIATTR_WMMA_USED
	.align		4
        /*007c*/ 	.byte	0x01, 0x2b
	.zero		2


	//----- nvinfo : EIATTR_MAXREG_COUNT
	.align		4
        /*0080*/ 	.byte	0x03, 0x1b
        /*0082*/ 	.short	0x00ff


	//----- nvinfo : EIATTR_NUM_BARRIERS
	.align		4
        /*0084*/ 	.byte	0x02, 0x4c
        /*0086*/ 	.byte	0x01
	.zero		1


	//----- nvinfo : EIATTR_MERCURY_ISA_VERSION
	.align		4
        /*0088*/ 	.byte	0x03, 0x5f
        /*008a*/ 	.short	0x0101


	//----- nvinfo : EIATTR_VRC_CTA_INIT_COUNT
	.align		4
        /*008c*/ 	.byte	0x02, 0x4a
	.zero		1
	.zero		1


	//----- nvinfo : EIATTR_EXIT_INSTR_OFFSETS
	.align		4
        /*0090*/ 	.byte	0x04, 0x1c
        /*0092*/ 	.short	(.L_53 - .L_52)


	//   ....[0]....
.L_52:
        /*0094*/ 	.word	0x00002090


	//   ....[1]....
        /*0098*/ 	.word	0x000021d0


	//----- nvinfo : EIATTR_CRS_STACK_SIZE
	.align		4
.L_53:
        /*009c*/ 	.byte	0x04, 0x1e
        /*009e*/ 	.short	(.L_55 - .L_54)
.L_54:
        /*00a0*/ 	.word	0x00000000


	//----- nvinfo : EIATTR_CBANK_PARAM_SIZE
	.align		4
.L_55:
        /*00a4*/ 	.byte	0x03, 0x19
        /*00a6*/ 	.short	0x0028


	//----- nvinfo : EIATTR_PARAM_CBANK
	.align		4
        /*00a8*/ 	.byte	0x04, 0x0a
        /*00aa*/ 	.short	(.L_57 - .L_56)
	.align		4
.L_56:
        /*00ac*/ 	.word	index@(.nv.constant0._Z20combined_gemm_kernelILb0EEvPK6__halfS2_PS0_iiii)
        /*00b0*/ 	.short	0x0380
        /*00b2*/ 	.short	0x0028


	//----- nvinfo : EIATTR_SW_WAR
	.align		4
.L_57:
        /*00b4*/ 	.byte	0x04, 0x36
        /*00b6*/ 	.short	(.L_59 - .L_58)
.L_58:
        /*00b8*/ 	.word	0x00000008
.L_59:


//--------------------- .nv.callgraph             --------------------------
	.section	.nv.callgraph,"",@"SHT_CUDA_CALLGRAPH"
	.align	4
	.sectionentsize	8
	.align		4
        /*0000*/ 	.word	0x00000000
	.align		4
        /*0004*/ 	.word	0xffffffff
	.align		4
        /*0008*/ 	.word	0x00000000
	.align		4
        /*000c*/ 	.word	0xfffffffe
	.align		4
        /*0010*/ 	.word	0x00000000
	.align		4
        /*0014*/ 	.word	0xfffffffd
	.align		4
        /*0018*/ 	.word	0x00000000
	.align		4
        /*001c*/ 	.word	0xfffffffc


//--------------------- .text._Z20combined_gemm_kernelILb1EEvPK6__halfS2_PS0_iiii --------------------------
	.section	.text._Z20combined_gemm_kernelILb1EEvPK6__halfS2_PS0_iiii,"ax",@progbits
	.align	128
        .global         _Z20combined_gemm_kernelILb1EEvPK6__halfS2_PS0_iiii
        .type           _Z20combined_gemm_kernelILb1EEvPK6__halfS2_PS0_iiii,@function
        .size           _Z20combined_gemm_kernelILb1EEvPK6__halfS2_PS0_iiii,(.L_x_52 - _Z20combined_gemm_kernelILb1EEvPK6__halfS2_PS0_iiii)
        .other          _Z20combined_gemm_kernelILb1EEvPK6__halfS2_PS0_iiii,@"STO_CUDA_ENTRY STV_DEFAULT"
_Z20combined_gemm_kernelILb1EEvPK6__halfS2_PS0_iiii:
.text._Z20combined_gemm_kernelILb1EEvPK6__halfS2_PS0_iiii:
[----:B------:R-:W-:Y:S01]  /*0000*/  LDC R1, c[0x0][0x37c] ;  /* 0x0000df00ff017b82 */ /* 0x000fe20000000800 */
[----:B------:R-:W1:Y:S07]  /*0010*/  LDCU UR8, c[0x0][0x3a4] ;  /* 0x00007480ff0877ac */ /* 0x000e6e0008000800 */
[----:B------:R-:W-:Y:S08]  /*0020*/  S2UR UR6, SR_CTAID.Z ;  /* 0x00000000000679c3 */ /* 0x000ff00000002700 */
[----:B------:R-:W2:Y:S08]  /*0030*/  S2UR UR5, SR_CTAID.Y ;  /* 0x00000000000579c3 */ /* 0x000eb00000002600 */
[----:B------:R-:W3:Y:S01]  /*0040*/  S2UR UR7, SR_CTAID.X ;  /* 0x00000000000779c3 */ /* 0x000ee20000002500 */
[----:B-1----:R-:W-:-:S04]  /*0050*/  USHF.R.S32.HI UR4, URZ, 0x1f, UR8 ;  /* 0x0000001fff047899 */ /* 0x002fc80008011408 */
[----:B------:R-:W-:-:S03]  /*0060*/  ULEA.HI UR4, UR4, UR8, URZ, 0x7 ;  /* 0x0000000804047291 */ /* 0x000fc6000f8f38ff */
[----:B------:R-:W1:Y:S01]  /*0070*/  LDC.64 R16, c[0x0][0x398] ;  /* 0x0000e600ff107b82 */ /* 0x000e620000000a00 */
[----:B------:R-:W-:Y:S02]  /*0080*/  USHF.R.U32.HI UR4, URZ, 0x7, UR4 ;  /* 0x00000007ff047899 */ /* 0x000fe40008011604 */
[----:B--2---:R-:W-:Y:S02]  /*0090*/  USHF.L.U32 UR5, UR5, 0x7, URZ ;  /* 0x0000000705057899 */ /* 0x004fe400080006ff */
[----:B---3--:R-:W-:-:S04]  /*00a0*/  UIMAD UR4, UR4, UR6, UR7 ;  /* 0x00000006040472a4 */ /* 0x008fc8000f8e0207 */
[----:B------:R-:W-:Y:S01]  /*00b0*/  USHF.L.U32 UR4, UR4, 0x7, URZ ;  /* 0x0000000704047899 */ /* 0x000fe200080006ff */
[----:B-1----:R-:W-:-:S05]  /*00c0*/  ISETP.LE.AND P0, PT, R16, UR5, PT ;  /* 0x0000000510007c0c */ /* 0x002fca000bf03270 */
[----:B------:R-:W-:-:S13]  /*00d0*/  ISETP.LE.OR P0, PT, R17, UR4, P0 ;  /* 0x0000000411007c0c */ /* 0x000fda0008703670 */
[----:B------:R-:W-:Y:S05]  /*00e0*/  @P0 EXIT ;  /* 0x000000000000094d */ /* 0x000fea0003800000 */
[----:B------:R-:W1:Y:S01]  /*00f0*/  LDCU UR10, c[0x0][0x3a0] ;  /* 0x00007400ff0a77ac */ /* 0x000e620008000800 */
[----:B------:R-:W-:Y:S02]  /*0100*/  CS2R R10, SRZ ;  /* 0x00000000000a7805 */ /* 0x000fe4000001ff00 */
[----:B------:R-:W-:Y:S02]  /*0110*/  CS2R R8, SRZ ;  /* 0x0000000000087805 */ /* 0x000fe4000001ff00 */
[----:B------:R-:W-:Y:S02]  /*0120*/  CS2R R6, SRZ ;  /* 0x0000000000067805 */ /* 0x000fe4000001ff00 */
[----:B------:R-:W-:Y:S02]  /*0130*/  CS2R R14, SRZ ;  /* 0x00000000000e7805 */ /* 0x000fe4000001ff00 */
[----:B------:R-:W-:Y:S02]  /*0140*/  CS2R R4, SRZ ;  /* 0x0000000000047805 */ /* 0x000fe4000001ff00 */
[----:B------:R-:W-:-:S02]  /*0150*/  CS2R R2, SRZ ;  /* 0x0000000000027805 */ /* 0x000fc4000001ff00 */
[----:B------:R-:W-:Y:S02]  /*0160*/  CS2R R12, SRZ ;  /* 0x00000000000c7805 */ /* 0x000fe4000001ff00 */
[----:B------:R-:W-:Y:S01]  /*0170*/  CS2R R32, SRZ ;  /* 0x0000000000207805 */ /* 0x000fe2000001ff00 */
[----:B------:R-:W2:Y:S01]  /*0180*/  LDCU.64 UR12, c[0x0][0x358] ;  /* 0x00006b00ff0c77ac */ /* 0x000ea20008000a00 */
[----:B-1----:R-:W-:-:S09]  /*0190*/  UISETP.GE.AND UP0, UPT, UR10, 0x10, UPT ;  /* 0x000000100a00788c */ /* 0x002fd2000bf06270 */
[----:B------:R-:W-:Y:S05]  /*01a0*/  BRA.U !UP0, `(.L_x_0) ;  /* 0x0000001d08487547 */ /* 0x000fea000b800000 */
[----:B------:R-:W1:Y:S01]  /*01b0*/  S2R R0, SR_TID.X ;  /* 0x0000000000007919 */ /* 0x000e620000002100 */
[----:B------:R-:W3:Y:S01]  /*01c0*/  S2UR UR8, SR_CgaCtaId ;  /* 0x00000000000879c3 */ /* 0x000ee20000008800 */
[----:B------:R-:W-:-:S07]  /*01d0*/  UMOV UR6, 0x400 ;  /* 0x0000040000067882 */ /* 0x000fce0000000000 */
[----:B------:R-:W4:Y:S01]  /*01e0*/  LDC.64 R2, c[0x0][0x380] ;  /* 0x0000e000ff027b82 */ /* 0x000f220000000a00 */
[----:B---3--:R-:W-:Y:S02]  /*01f0*/  ULEA UR7, UR8, UR6, 0x18 ;  /* 0x0000000608077291 */ /* 0x008fe4000f8ec0ff */
[----:B------:R-:W-:-:S04]  /*0200*/  UIADD3 UR6, UPT, UPT, UR6, 0x3000, URZ ;  /* 0x0000300006067890 */ /* 0x000fc8000fffe0ff */
[----:B------:R-:W-:Y:S01]  /*0210*/  ULEA UR6, UR8, UR6, 0x18 ;  /* 0x0000000608067291 */ /* 0x000fe2000f8ec0ff */
[C---:B-1----:R-:W-:Y:S01]  /*0220*/  ISETP.GE.U32.AND P0, PT, R0.reuse, 0x100, PT ;  /* 0x000001000000780c */ /* 0x042fe20003f06070 */
[C---:B------:R-:W-:Y:S01]  /*0230*/  IMAD.SHL.U32 R41, R0.reuse, 0x8, RZ ;  /* 0x0000000800297824 */ /* 0x040fe200078e00ff */
[--C-:B------:R-:W-:Y:S01]  /*0240*/  SHF.R.U32.HI R8, RZ, 0x1, R0.reuse ;  /* 0x00000001ff087819 */ /* 0x100fe20000011600 */
[----:B------:R-:W-:Y:S01]  /*0250*/  IMAD.SHL.U32 R10, R0, 0x10, RZ ;  /* 0x00000010000a7824 */ /* 0x000fe200078e00ff */
[----:B------:R-:W-:Y:S01]  /*0260*/  SHF.R.U32.HI R6, RZ, 0x4, R0 ;  /* 0x00000004ff067819 */ /* 0x000fe20000011600 */
[----:B------:R-:W-:Y:S01]  /*0270*/  USHF.R.S32.HI UR8, URZ, 0x1f, UR10 ;  /* 0x0000001fff087899 */ /* 0x000fe2000801140a */
[C---:B------:R-:W-:Y:S01]  /*0280*/  LOP3.LUT R7, R41.reuse, 0x78, RZ, 0xc0, !PT ;  /* 0x0000007829077812 */ /* 0x040fe200078ec0ff */
[C---:B------:R-:W-:Y:S01]  /*0290*/  VIADD R9, R8.reuse, UR5 ;  /* 0x0000000508097c36 */ /* 0x040fe20008000000 */
[----:B------:R-:W-:Y:S01]  /*02a0*/  LOP3.LUT R40, R41, 0x8, RZ, 0xc0, !PT ;  /* 0x0000000829287812 */ /* 0x000fe200078ec0ff */
[----:B------:R-:W-:Y:S01]  /*02b0*/  ULEA.HI UR9, UR8, UR10, URZ, 0x4 ;  /* 0x0000000a08097291 */ /* 0x000fe2000f8f20ff */
[----:B------:R-:W-:Y:S01]  /*02c0*/  LEA R8, R8, UR7, 0x5 ;  /* 0x0000000708087c11 */ /* 0x000fe2000f8e28ff */
[----:B------:R-:W-:Y:S01]  /*02d0*/  VIADD R12, R7, UR4 ;  /* 0x00000004070c7c36 */ /* 0x000fe20008000000 */
[C---:B------:R-:W-:Y:S01]  /*02e0*/  LOP3.LUT R7, R10.reuse, 0x10, RZ, 0xc0, !PT ;  /* 0x000000100a077812 */ /* 0x040fe200078ec0ff */
[----:B------:R-:W1:Y:S01]  /*02f0*/  @!P0 LDC.64 R4, c[0x0][0x388] ;  /* 0x0000e200ff048b82 */ /* 0x000e620000000a00 */
[----:B------:R-:W-:Y:S01]  /*0300*/  LOP3.LUT R13, R10, 0xf0, RZ, 0xc0, !PT ;  /* 0x000000f00a0d7812 */ /* 0x000fe200078ec0ff */
[----:B------:R-:W-:Y:S01]  /*0310*/  IMAD R40, R9, UR10, R40 ;  /* 0x0000000a09287c24 */ /* 0x000fe2000f8e0228 */
[C---:B------:R-:W-:Y:S01]  /*0320*/  LEA R10, R6.reuse, UR6, 0x8 ;  /* 0x00000006060a7c11 */ /* 0x040fe2000f8e40ff */
[----:B------:R-:W-:Y:S01]  /*0330*/  @!P0 IMAD R9, R6, R17, R12 ;  /* 0x0000001106098224 */ /* 0x000fe200078e020c */
[----:B------:R-:W-:Y:S01]  /*0340*/  ULOP3.LUT UR8, UR10, 0x7ffffff0, URZ, 0xc0, !UPT ;  /* 0x7ffffff00a087892 */ /* 0x000fe2000f8ec0ff */
[----:B------:R-:W-:Y:S01]  /*0350*/  IMAD.IADD R7, R8, 0x1, R7 ;  /* 0x0000000108077824 */ /* 0x000fe200078e0207 */
[----:B------:R-:W-:Y:S01]  /*0360*/  USHF.R.S32.HI UR9, URZ, 0x4, UR9 ;  /* 0x00000004ff097899 */ /* 0x000fe20008011409 */
[----:B----4-:R-:W-:Y:S01]  /*0370*/  IMAD.WIDE R2, R40, 0x2, R2 ;  /* 0x0000000228027825 */ /* 0x010fe200078e0202 */
[----:B------:R-:W-:-:S03]  /*0380*/  UISETP.NE.AND UP0, UPT, UR8, 0x10, UPT ;  /* 0x000000100800788c */ /* 0x000fc6000bf05270 */
[----:B------:R-:W-:Y:S01]  /*0390*/  IMAD.IADD R13, R10, 0x1, R13 ;  /* 0x000000010a0d7824 */ /* 0x000fe200078e020d */
[----:B------:R-:W-:Y:S01]  /*03a0*/  @!PT LDS RZ, [RZ] ;  /* 0x00000000fffff984 */ /* 0x000fe20000000800 */
[----:B------:R-:W-:Y:S01]  /*03b0*/  @!PT LDS RZ, [RZ] ;  /* 0x00000000fffff984 */ /* 0x000fe20000000800 */
[----:B------:R-:W-:Y:S01]  /*03c0*/  @!PT LDS RZ, [RZ] ;  /* 0x00000000fffff984 */ /* 0x000fe20000000800 */
[----:B--2---:R2:W-:Y:S01]  /*03d0*/  @!P0 LDGSTS.E.BYPASS.128 [R7], desc[UR12][R2.64] ;  /* 0x0000000002078fae */ /* 0x0045e2000b98180c */
[----:B-1----:R-:W-:-:S05]  /*03e0*/  @!P0 IMAD.WIDE R4, R9, 0x2, R4 ;  /* 0x0000000209048825 */ /* 0x002fca00078e0204 */
[----:B------:R2:W-:Y:S04]  /*03f0*/  @!P0 LDGSTS.E.BYPASS.128 [R13], desc[UR12][R4.64] ;  /* 0x00000000040d8fae */ /* 0x0005e8000b98180c */
[----:B------:R-:W0:Y:S01]  /*0400*/  LDGDEPBAR ;  /* 0x00000000000079af */ /* 0x000e220000000000 */
[----:B------:R-:W-:Y:S05]  /*0410*/  BRA.U !UP0, `(.L_x_1) ;  /* 0x0000000108387547 */ /* 0x000fea000b800000 */
[----:B------:R-:W-:Y:S01]  /*0420*/  ISETP.GT.U32.AND P0, PT, R0, 0xff, PT ;  /* 0x000000ff0000780c */ /* 0x000fe20003f04070 */
[----:B------:R-:W-:-:S12]  /*0430*/  BSSY.RECONVERGENT B0, `(.L_x_2) ;  /* 0x000000b000007945 */ /* 0x000fd80003800200 */
[----:B------:R-:W-:Y:S05]  /*0440*/  @P0 BRA `(.L_x_3) ;  /* 0x0000000000240947 */ /* 0x000fea0003800000 */
[----:B--2---:R-:W1:Y:S01]  /*0450*/  LDC.64 R4, c[0x0][0x388] ;  /* 0x0000e200ff047b82 */ /* 0x004e620000000a00 */
[----:B------:R-:W-:Y:S01]  /*0460*/  VIADD R6, R6, 0x10 ;  /* 0x0000001006067836 */ /* 0x000fe20000000000 */
[----:B------:R-:W-:Y:S01]  /*0470*/  @!PT LDS RZ, [RZ] ;  /* 0x00000000fffff984 */ /* 0x000fe20000000800 */
[----:B------:R-:W-:Y:S01]  /*0480*/  @!PT LDS RZ, [RZ] ;  /* 0x00000000fffff984 */ /* 0x000fe20000000800 */
[----:B------:R-:W-:Y:S01]  /*0490*/  @!PT LDS RZ, [RZ] ;  /* 0x00000000fffff984 */ /* 0x000fe20000000800 */
[----:B------:R3:W-:Y:S03]  /*04a0*/  LDGSTS.E.BYPASS.128 [R7+0x1000], desc[UR12][R2.64+0x20] ;  /* 0x0100002002077fae */ /* 0x0007e6000b98180c */
[----:B------:R-:W-:-:S04]  /*04b0*/  IMAD R17, R6, R17, R12 ;  /* 0x0000001106117224 */ /* 0x000fc800078e020c */
[----:B-1----:R-:W-:-:S05]  /*04c0*/  IMAD.WIDE R4, R17, 0x2, R4 ;  /* 0x0000000211047825 */ /* 0x002fca00078e0204 */
[----:B------:R3:W-:Y:S02]  /*04d0*/  LDGSTS.E.BYPASS.128 [R13+0x1000], desc[UR12][R4.64] ;  /* 0x01000000040d7fae */ /* 0x0007e4000b98180c */
.L_x_3:
[----:B------:R-:W-:Y:S05]  /*04e0*/  BSYNC.RECONVERGENT B0 ;  /* 0x0000000000007941 */ /* 0x000fea0003800200 */
.L_x_2:
[----:B------:R-:W0:Y:S02]  /*04f0*/  LDGDEPBAR ;  /* 0x00000000000079af */ /* 0x000e240000000000 */
.L_x_1:
[----:B------:R-:W-:Y:S01]  /*0500*/  UIADD3 UR8, UPT, UPT, UR9, -0x1, URZ ;  /* 0xffffffff09087890 */ /* 0x000fe2000fffe0ff */
[----:B------:R-:W-:Y:S01]  /*0510*/  IMAD.MOV.U32 R34, RZ, RZ, RZ ;  /* 0x000000ffff227224 */ /* 0x000fe200078e00ff */
[----:B------:R-:W-:Y:S01]  /*0520*/  CS2R R8, SRZ ;  /* 0x0000000000087805 */ /* 0x000fe2000001ff00 */
[----:B------:R-:W-:Y:S01]  /*0530*/  IMAD.MOV.U32 R10, RZ, RZ, RZ ;  /* 0x000000ffff0a7224 */ /* 0x000fe200078e00ff */
[----:B------:R-:W-:Y:S01]  /*0540*/  UISETP.GE.U32.AND UP0, UPT, UR8, 0x3, UPT ;  /* 0x000000030800788c */ /* 0x000fe2000bf06070 */
[----:B--23--:R-:W-:Y:S02]  /*0550*/  CS2R R6, SRZ ;  /* 0x0000000000067805 */ /* 0x00cfe4000001ff00 */
[----:B------:R-:W-:Y:S02]  /*0560*/  CS2R R14, SRZ ;  /* 0x00000000000e7805 */ /* 0x000fe4000001ff00 */
[----:B------:R-:W-:Y:S02]  /*0570*/  CS2R R4, SRZ ;  /* 0x0000000000047805 */ /* 0x000fe4000001ff00 */
[----:B------:R-:W-:-:S02]  /*0580*/  CS2R R2, SRZ ;  /* 0x0000000000027805 */ /* 0x000fc4000001ff00 */
[----:B------:R-:W-:Y:S02]  /*0590*/  CS2R R12, SRZ ;  /* 0x00000000000c7805 */ /* 0x000fe4000001ff00 */
[----:B------:R-:W-:Y:S01]  /*05a0*/  CS2R R32, SRZ ;  /* 0x0000000000207805 */ /* 0x000fe2000001ff00 */
[----:B------:R-:W-:Y:S06]  /*05b0*/  BRA.U !UP0, `(.L_x_4) ;  /* 0x0000001108a87547 */ /* 0x000fec000b800000 */
[----:B------:R-:W1:Y:S01]  /*05c0*/  S2R R4, SR_LANEID ;  /* 0x0000000000047919 */ /* 0x000e620000000000 */
[----:B------:R-:W-:Y:S01]  /*05d0*/  IMAD.MOV.U32 R44, RZ, RZ, RZ ;  /* 0x000000ffff2c7224 */ /* 0x000fe200078e00ff */
[----:B------:R-:W-:Y:S01]  /*05e0*/  CS2R R8, SRZ ;  /* 0x0000000000087805 */ /* 0x000fe2000001ff00 */
[----:B------:R-:W-:Y:S01]  /*05f0*/  IMAD.MOV.U32 R10, RZ, RZ, RZ ;  /* 0x000000ffff0a7224 */ /* 0x000fe200078e00ff */
[----:B------:R-:W-:Y:S02]  /*0600*/  CS2R R6, SRZ ;  /* 0x0000000000067805 */ /* 0x000fe4000001ff00 */
[----:B------:R-:W-:Y:S02]  /*0610*/  CS2R R14, SRZ ;  /* 0x00000000000e7805 */ /* 0x000fe4000001ff00 */
[----:B------:R-:W-:Y:S02]  /*0620*/  CS2R R12, SRZ ;  /* 0x00000000000c7805 */ /* 0x000fe4000001ff00 */
[----:B------:R-:W-:Y:S01]  /*0630*/  CS2R R32, SRZ ;  /* 0x0000000000207805 */ /* 0x000fe2000001ff00 */
[----:B------:R-:W-:Y:S01]  /*0640*/  ULOP3.LUT UR10, UR9, 0x7fffffc, URZ, 0xc0, !UPT ;  /* 0x07fffffc090a7892 */ /* 0x000fe2000f8ec0ff */
[----:B------:R-:W2:Y:S01]  /*0650*/  LDCU UR11, c[0x0][0x39c] ;  /* 0x00007380ff0b77ac */ /* 0x000ea20008000800 */
[----:B-1----:R-:W-:-:S02]  /*0660*/  SHF.R.U32.HI R2, RZ, 0x3, R4 ;  /* 0x00000003ff027819 */ /* 0x002fc40000011604 */
[----:B------:R-:W-:Y:S02]  /*0670*/  LOP3.LUT R3, R4, 0x7, RZ, 0xc0, !PT ;  /* 0x0000000704037812 */ /* 0x000fe400078ec0ff */
[----:B------:R-:W-:Y:S01]  /*0680*/  SHF.R.U32.HI R4, RZ, 0x4, R4 ;  /* 0x00000004ff047819 */ /* 0x000fe20000011604 */
[----:B------:R-:W-:-:S04]  /*0690*/  IMAD.SHL.U32 R2, R2, 0x8, RZ ;  /* 0x0000000802027824 */ /* 0x000fc800078e00ff */
[----:B------:R-:W-:Y:S01]  /*06a0*/  IMAD.SHL.U32 R4, R4, 0x8, RZ ;  /* 0x0000000804047824 */ /* 0x000fe200078e00ff */
[----:B------:R-:W-:-:S04]  /*06b0*/  LOP3.LUT R3, R2, 0x8, R3, 0xe2, !PT ;  /* 0x0000000802037812 */ /* 0x000fc800078ee203 */
[C---:B------:R-:W-:Y:S01]  /*06c0*/  LEA R38, R3.reuse, R4, 0x4 ;  /* 0x0000000403267211 */ /* 0x040fe200078e20ff */
[----:B------:R-:W-:Y:S01]  /*06d0*/  IMAD R39, R3, 0x80, R4 ;  /* 0x0000008003277824 */ /* 0x000fe200078e0204 */
[----:B------:R-:W-:Y:S02]  /*06e0*/  CS2R R4, SRZ ;  /* 0x0000000000047805 */ /* 0x000fe4000001ff00 */
[----:B------:R-:W-:Y:S01]  /*06f0*/  CS2R R2, SRZ ;  /* 0x0000000000027805 */ /* 0x000fe2000001ff00 */
[----:B------:R-:W-:Y:S02]  /*0700*/  IMAD.SHL.U32 R38, R38, 0x2, RZ ;  /* 0x0000000226267824 */ /* 0x000fe400078e00ff */
[----:B--2---:R-:W-:-:S07]  /*0710*/  IMAD.SHL.U32 R39, R39, 0x2, RZ ;  /* 0x0000000227277824 */ /* 0x004fce00078e00ff */
.L_x_17:
[----:B------:R-:W-:Y:S01]  /*0720*/  VIADD R23, R44, 0x2 ;  /* 0x000000022c177836 */ /* 0x000fe20000000000 */
[----:B------:R-:W-:-:S04]  /*0730*/  DEPBAR.LE SB0, 0x1 ;  /* 0x000080400000791a */ /* 0x000fc80000000000 */
[----:B------:R-:W-:Y:S01]  /*0740*/  BAR.SYNC.DEFER_BLOCKING 0x0 ;  /* 0x0000000000007b1d */ /* 0x000fe20000010000 */
[C---:B------:R-:W-:Y:S01]  /*0750*/  ISETP.GE.AND P0, PT, R23.reuse, UR9, PT ;  /* 0x0000000917007c0c */ /* 0x040fe2000bf06270 */
[----:B------:R-:W-:-:S05]  /*0760*/  IMAD.HI.U32 R16, R23, -0x55555555, RZ ;  /* 0xaaaaaaab17107827 */ /* 0x000fca00078e00ff */
[----:B------:R-:W-:-:S05]  /*0770*/  SHF.R.U32.HI R16, RZ, 0x1, R16 ;  /* 0x00000001ff107819 */ /* 0x000fca0000011610 */
[----:B------:R-:W-:Y:S02]  /*0780*/  IMAD R48, R16, -0x3, R23 ;  /* 0xfffffffd10307824 */ /* 0x000fe400078e0217 */
[----:B------:R-:W-:Y:S05]  /*0790*/  @P0 BRA `(.L_x_5) ;  /* 0x00000000008c0947 */ /* 0x000fea0003800000 */
[----:B------:R-:W-:Y:S01]  /*07a0*/  ISETP.GT.U32.AND P0, PT, R0, 0xff, PT ;  /* 0x000000ff0000780c */ /* 0x000fe20003f04070 */
[----:B------:R-:W-:-:S12]  /*07b0*/  BSSY.RECONVERGENT B0, `(.L_x_6) ;  /* 0x0000020000007945 */ /* 0x000fd80003800200 */
[----:B------:R-:W-:Y:S05]  /*07c0*/  @P0 BRA `(.L_x_7) ;  /* 0x0000000000780947 */ /* 0x000fea0003800000 */
[----:B------:R-:W1:Y:S01]  /*07d0*/  S2UR UR7, SR_CgaCtaId ;  /* 0x00000000000779c3 */ /* 0x000e620000008800 */
[----:B------:R-:W-:Y:S01]  /*07e0*/  UMOV UR6, 0x400 ;  /* 0x0000040000067882 */ /* 0x000fe20000000000 */
[C---:B------:R-:W-:Y:S01]  /*07f0*/  IMAD.SHL.U32 R20, R0.reuse, 0x8, RZ ;  /* 0x0000000800147824 */ /* 0x040fe200078e00ff */
[----:B------:R-:W-:Y:S01]  /*0800*/  UIADD3 UR8, UPT, UPT, UR6, 0x3000, URZ ;  /* 0x0000300006087890 */ /* 0x000fe2000fffe0ff */
[----:B------:R-:W-:Y:S01]  /*0810*/  SHF.R.U32.HI R26, RZ, 0x4, R0 ;  /* 0x00000004ff1a7819 */ /* 0x000fe20000011600 */
[----:B------:R-:W-:Y:S02]  /*0820*/  IMAD.SHL.U32 R24, R0, 0x10, RZ ;  /* 0x0000001000187824 */ /* 0x000fe400078e00ff */
[----:B------:R-:W-:Y:S01]  /*0830*/  LOP3.LUT R25, R20, 0x78, RZ, 0xc0, !PT ;  /* 0x0000007814197812 */ /* 0x000fe200078ec0ff */
[----:B------:R-:W2:Y:S01]  /*0840*/  LDC.64 R18, c[0x0][0x380] ;  /* 0x0000e000ff127b82 */ /* 0x000ea20000000a00 */
[C---:B------:R-:W-:Y:S01]  /*0850*/  IMAD R21, R23.reuse, 0x10, R40 ;  /* 0x0000001017157824 */ /* 0x040fe200078e0228 */
[C---:B------:R-:W-:Y:S01]  /*0860*/  LOP3.LUT R20, R24.reuse, 0x3fe0, RZ, 0xc0, !PT ;  /* 0x00003fe018147812 */ /* 0x040fe200078ec0ff */
[----:B------:R-:W-:Y:S01]  /*0870*/  IMAD R22, R23, 0x10, R26 ;  /* 0x0000001017167824 */ /* 0x000fe200078e021a */
[----:B------:R-:W-:-:S02]  /*0880*/  LOP3.LUT R23, R24, 0x10, RZ, 0xc0, !PT ;  /* 0x0000001018177812 */ /* 0x000fc400078ec0ff */
[----:B------:R-:W-:Y:S02]  /*0890*/  IADD3 R25, PT, PT, R25, UR4, RZ ;  /* 0x0000000419197c10 */ /* 0x000fe4000fffe0ff */
[----:B------:R-:W3:Y:S01]  /*08a0*/  LDC.64 R16, c[0x0][0x388] ;  /* 0x0000e200ff107b82 */ /* 0x000ee20000000a00 */
[----:B------:R-:W-:Y:S02]  /*08b0*/  LOP3.LUT R27, R24, 0xf0, RZ, 0xc0, !PT ;  /* 0x000000f0181b7812 */ /* 0x000fe400078ec0ff */
[----:B------:R-:W-:Y:S01]  /*08c0*/  IMAD R25, R22, UR11, R25 ;  /* 0x0000000b16197c24 */ /* 0x000fe2000f8e0219 */
[----:B-1----:R-:W-:Y:S02]  /*08d0*/  ULEA UR8, UR7, UR8, 0x18 ;  /* 0x0000000807087291 */ /* 0x002fe4000f8ec0ff */
[----:B------:R-:W-:-:S04]  /*08e0*/  ULEA UR6, UR7, UR6, 0x18 ;  /* 0x0000000607067291 */ /* 0x000fc8000f8ec0ff */
[----:B------:R-:W-:Y:S02]  /*08f0*/  LEA R26, R26, UR8, 0x8 ;  /* 0x000000081a1a7c11 */ /* 0x000fe4000f8e40ff */
[----:B------:R-:W-:Y:S01]  /*0900*/  IADD3 R23, PT, PT, R23, UR6, R20 ;  /* 0x0000000617177c10 */ /* 0x000fe2000fffe014 */
[----:B--2---:R-:W-:-:S04]  /*0910*/  IMAD.WIDE R18, R21, 0x2, R18 ;  /* 0x0000000215127825 */ /* 0x004fc800078e0212 */
[----:B------:R-:W-:Y:S02]  /*0920*/  IMAD.IADD R27, R26, 0x1, R27 ;  /* 0x000000011a1b7824 */ /* 0x000fe400078e021b */
[----:B------:R-:W-:Y:S02]  /*0930*/  IMAD R23, R48, 0x1000, R23 ;  /* 0x0000100030177824 */ /* 0x000fe400078e0217 */
[----:B---3--:R-:W-:-:S03]  /*0940*/  IMAD.WIDE R16, R25, 0x2, R16 ;  /* 0x0000000219107825 */ /* 0x008fc600078e0210 */
[----:B------:R-:W-:Y:S01]  /*0950*/  @!PT LDS RZ, [RZ] ;  /* 0x00000000fffff984 */ /* 0x000fe20000000800 */
[----:B------:R-:W-:Y:S01]  /*0960*/  @!PT LDS RZ, [RZ] ;  /* 0x00000000fffff984 */ /* 0x000fe20000000800 */
[----:B------:R-:W-:Y:S01]  /*0970*/  @!PT LDS RZ, [RZ] ;  /* 0x00000000fffff984 */ /* 0x000fe20000000800 */
[----:B------:R1:W-:Y:S01]  /*0980*/  LDGSTS.E.BYPASS.128 [R23], desc[UR12][R18.64] ;  /* 0x0000000012177fae */ /* 0x0003e2000b98180c */
[----:B------:R-:W-:-:S05]  /*0990*/  IMAD R21, R48, 0x1000, R27 ;  /* 0x0000100030157824 */ /* 0x000fca00078e021b */
[----:B------:R1:W-:Y:S02]  /*09a0*/  LDGSTS.E.BYPASS.128 [R21], desc[UR12][R16.64] ;  /* 0x0000000010157fae */ /* 0x0003e4000b98180c */
.L_x_7:
[----:B------:R-:W-:Y:S05]  /*09b0*/  BSYNC.RECONVERGENT B0 ;  /* 0x0000000000007941 */ /* 0x000fea0003800200 */
.L_x_6:
[----:B------:R-:W0:Y:S02]  /*09c0*/  LDGDEPBAR ;  /* 0x00000000000079af */ /* 0x000e240000000000 */
.L_x_5:
[----:B-1----:R-:W1:Y:S01]  /*09d0*/  S2R R18, SR_LANEID ;  /* 0x0000000000127919 */ /* 0x002e620000000000 */
[----:B------:R-:W2:Y:S01]  /*09e0*/  S2UR UR6, SR_CgaCtaId ;  /* 0x00000000000679c3 */ /* 0x000ea20000008800 */
[----:B------:R-:W-:Y:S01]  /*09f0*/  IMAD.HI.U32 R16, R44, -0x55555555, RZ ;  /* 0xaaaaaaab2c107827 */ /* 0x000fe200078e00ff */
[----:B------:R-:W-:Y:S02]  /*0a00*/  UMOV UR7, 0x400 ;  /* 0x0000040000077882 */ /* 0x000fe40000000000 */
[----:B------:R-:W-:Y:S01]  /*0a10*/  UIADD3 UR8, UPT, UPT, UR7, 0x3000, URZ ;  /* 0x0000300007087890 */ /* 0x000fe2000fffe0ff */
[C---:B------:R-:W-:Y:S02]  /*0a20*/  IMAD.SHL.U32 R42, R0.reuse, 0x2, RZ ;  /* 0x00000002002a7824 */ /* 0x040fe400078e00ff */
[----:B------:R-:W-:-:S03]  /*0a30*/  IMAD.SHL.U32 R41, R0, 0x8, RZ ;  /* 0x0000000800297824 */ /* 0x000fc600078e00ff */
[----:B------:R-:W-:Y:S02]  /*0a40*/  LOP3.LUT R42, R42, 0xc0, RZ, 0xc0, !PT ;  /* 0x000000c02a2a7812 */ /* 0x000fe400078ec0ff */
[----:B------:R-:W-:Y:S01]  /*0a50*/  LOP3.LUT R43, R41, 0x1c00, RZ, 0xc0, !PT ;  /* 0x00001c00292b7812 */ /* 0x000fe200078ec0ff */
[----:B--2---:R-:W-:Y:S02]  /*0a60*/  ULEA UR7, UR6, UR7, 0x18 ;  /* 0x0000000706077291 */ /* 0x004fe4000f8ec0ff */
[----:B------:R-:W-:Y:S01]  /*0a70*/  ULEA UR6, UR6, UR8, 0x18 ;  /* 0x0000000806067291 */ /* 0x000fe2000f8ec0ff */
[--C-:B-1----:R-:W-:Y:S02]  /*0a80*/  SHF.R.U32.HI R17, RZ, 0x3, R18.reuse ;  /* 0x00000003ff117819 */ /* 0x102fe40000011612 */
[----:B------:R-:W-:Y:S02]  /*0a90*/  LOP3.LUT R19, R18, 0x7, RZ, 0xc0, !PT ;  /* 0x0000000712137812 */ /* 0x000fe400078ec0ff */
[----:B------:R-:W-:Y:S01]  /*0aa0*/  SHF.R.U32.HI R18, RZ, 0x4, R18 ;  /* 0x00000004ff127819 */ /* 0x000fe20000011612 */
[----:B------:R-:W-:Y:S01]  /*0ab0*/  IMAD.SHL.U32 R20, R17, 0x8, RZ ;  /* 0x0000000811147824 */ /* 0x000fe200078e00ff */
[----:B------:R-:W-:-:S03]  /*0ac0*/  SHF.R.U32.HI R17, RZ, 0x1, R16 ;  /* 0x00000001ff117819 */ /* 0x000fc60000011610 */
[----:B------:R-:W-:Y:S01]  /*0ad0*/  IMAD.SHL.U32 R18, R18, 0x8, RZ ;  /* 0x0000000812127824 */ /* 0x000fe200078e00ff */
[----:B------:R-:W-:Y:S01]  /*0ae0*/  LOP3.LUT R45, R20, 0x8, R19, 0xe2, !PT ;  /* 0x00000008142d7812 */ /* 0x000fe200078ee213 */
[----:B------:R-:W-:-:S04]  /*0af0*/  IMAD R17, R17, -0x3, R44 ;  /* 0xfffffffd11117824 */ /* 0x000fc800078e022c */
[--C-:B------:R-:W-:Y:S01]  /*0b00*/  IMAD R46, R45, 0x10, R18.reuse ;  /* 0x000000102d2e7824 */ /* 0x100fe200078e0212 */
[----:B------:R-:W-:Y:S01]  /*0b10*/  LEA R19, R17, UR6, 0xc ;  /* 0x0000000611137c11 */ /* 0x000fe2000f8e60ff */
[----:B------:R-:W-:Y:S01]  /*0b20*/  IMAD R45, R45, 0x80, R18 ;  /* 0x000000802d2d7824 */ /* 0x000fe200078e0212 */
[----:B------:R-:W-:Y:S02]  /*0b30*/  LEA R16, R17, UR7, 0xc ;  /* 0x0000000711107c11 */ /* 0x000fe4000f8e60ff */
[----:B------:R-:W-:-:S03]  /*0b40*/  IADD3 R28, PT, PT, R19, R42, RZ ;  /* 0x0000002a131c7210 */ /* 0x000fc60007ffe0ff */
[----:B------:R-:W-:Y:S02]  /*0b50*/  IMAD.IADD R17, R16, 0x1, R43 ;  /* 0x0000000110117824 */ /* 0x000fe400078e022b */
[----:B------:R-:W-:Y:S02]  /*0b60*/  IMAD.U32 R20, R45, 0x2, R28 ;  /* 0x000000022d147824 */ /* 0x000fe400078e001c */
[----:B------:R-:W-:Y:S02]  /*0b70*/  VIADD R28, R28, 0x20 ;  /* 0x000000201c1c7836 */ /* 0x000fe40000000000 */
[----:B------:R-:W-:Y:S02]  /*0b80*/  IMAD.U32 R16, R46, 0x2, R17 ;  /* 0x000000022e107824 */ /* 0x000fe400078e0011 */
[----:B------:R-:W-:Y:S01]  /*0b90*/  VIADD R17, R17, 0x200 ;  /* 0x0000020011117836 */ /* 0x000fe20000000000 */
[----:B------:R-:W-:Y:S01]  /*0ba0*/  LDSM.16.MT88.4 R20, [R20] ;  /* 0x000000001414783b */ /* 0x000fe20000004200 */
[----:B------:R-:W-:-:S02]  /*0bb0*/  IMAD.U32 R30, R45, 0x2, R28 ;  /* 0x000000022d1e7824 */ /* 0x000fc400078e001c */
[----:B------:R-:W-:Y:S02]  /*0bc0*/  IMAD.U32 R24, R46, 0x2, R17 ;  /* 0x000000022e187824 */ /* 0x000fe400078e0011 */
[----:B------:R-:W1:Y:S04]  /*0bd0*/  LDSM.16.M88.4 R16, [R16] ;  /* 0x000000001010783b */ /* 0x000e680000000200 */
[----:B------:R-:W2:Y:S04]  /*0be0*/  LDSM.16.MT88.4 R28, [R30] ;  /* 0x000000001e1c783b */ /* 0x000ea80000004200 */
[----:B------:R-:W3:Y:S01]  /*0bf0*/  LDSM.16.M88.4 R24, [R24] ;  /* 0x000000001818783b */ /* 0x000ee20000000200 */
[----:B------:R-:W-:Y:S06]  /*0c00*/  BAR.SYNC.DEFER_BLOCKING 0x0 ;  /* 0x0000000000007b1d */ /* 0x000fec0000010000 */
[----:B------:R-:W-:-:S04]  /*0c10*/  DEPBAR.LE SB0, 0x1 ;  /* 0x000080400000791a */ /* 0x000fc80000000000 */
[C---:B-1----:R-:W-:Y:S08]  /*0c20*/  HMMA.16816.F16 R32, R16.reuse, R20, R32 ;  /* 0x000000141020723c */ /* 0x042ff00000000820 */
[C---:B------:R-:W-:Y:S08]  /*0c30*/  HMMA.16816.F16 R12, R16.reuse, R22, R12 ;  /* 0x00000016100c723c */ /* 0x040ff0000000080c */
[C---:B--2---:R-:W-:Y:S08]  /*0c40*/  HMMA.16816.F16 R2, R16.reuse, R28, R2 ;  /* 0x0000001c1002723c */ /* 0x044ff00000000802 */
[----:B------:R-:W-:Y:S01]  /*0c50*/  HMMA.16816.F16 R4, R16, R30, R4 ;  /* 0x0000001e1004723c */ /* 0x000fe20000000804 */
[----:B------:R-:W-:Y:S01]  /*0c60*/  VIADD R17, R44, 0x3 ;  /* 0x000000032c117836 */ /* 0x000fe20000000000 */
[----:B------:R-:W-:Y:S04]  /*0c70*/  BAR.SYNC.DEFER_BLOCKING 0x0 ;  /* 0x0000000000007b1d */ /* 0x000fe80000010000 */
[----:B------:R-:W-:-:S02]  /*0c80*/  ISETP.GE.AND P0, PT, R17, UR9, PT ;  /* 0x0000000911007c0c */ /* 0x000fc4000bf06270 */
[----:B---3--:R-:W-:Y:S01]  /*0c90*/  HMMA.16816.F16 R28, R24, R28, R8 ;  /* 0x0000001c181c723c */ /* 0x008fe20000000808 */
[----:B------:R-:W-:-:S05]  /*0ca0*/  IMAD.HI.U32 R8, R17, -0x55555555, RZ ;  /* 0xaaaaaaab11087827 */ /* 0x000fca00078e00ff */
[----:B------:R-:W-:Y:S02]  /*0cb0*/  SHF.R.U32.HI R8, RZ, 0x1, R8 ;  /* 0x00000001ff087819 */ /* 0x000fe40000011608 */
[----:B------:R-:W-:Y:S03]  /*0cc0*/  HMMA.16816.F16 R14, R24, R20, R14 ;  /* 0x00000014180e723c */ /* 0x000fe6000000080e */
[----:B------:R-:W-:-:S05]  /*0cd0*/  IMAD R47, R8, -0x3, R17 ;  /* 0xfffffffd082f7824 */ /* 0x000fca00078e0211 */
[C---:B------:R-:W-:Y:S08]  /*0ce0*/  HMMA.16816.F16 R6, R24.reuse, R22, R6 ;  /* 0x000000161806723c */ /* 0x040ff00000000806 */
[----:B------:R-:W-:Y:S01]  /*0cf0*/  HMMA.16816.F16 R36, R24, R30, R10 ;  /* 0x0000001e1824723c */ /* 0x000fe2000000080a */
[----:B------:R-:W-:-:S04]  /*0d00*/  NOP ;  /* 0x0000000000007918 */ /* 0x000fc80000000000 */
[----:B------:R-:W-:-:S15]  /*0d10*/  @P0 BRA `(.L_x_8) ;  /* 0x0000000000740947 */ /* 0x000fde0003800000 */
[----:B------:R-:W-:Y:S01]  /*0d20*/  ISETP.GT.U32.AND P0, PT, R0, 0xff, PT ;  /* 0x000000ff0000780c */ /* 0x000fe20003f04070 */
[----:B------:R-:W-:-:S12]  /*0d30*/  BSSY.RECONVERGENT B0, `(.L_x_9) ;  /* 0x000001a000007945 */ /* 0x000fd80003800200 */
[----:B------:R-:W-:Y:S05]  /*0d40*/  @P0 BRA `(.L_x_10) ;  /* 0x0000000000600947 */ /* 0x000fea0003800000 */
[----:B------:R-:W1:Y:S01]  /*0d50*/  LDC.64 R8, c[0x0][0x388] ;  /* 0x0000e200ff087b82 */ /* 0x000e620000000a00 */
[----:B------:R-:W-:Y:S01]  /*0d60*/  LOP3.LUT R18, R41, 0x78, RZ, 0xc0, !PT ;  /* 0x0000007829127812 */ /* 0x000fe200078ec0ff */
[----:B------:R-:W-:Y:S01]  /*0d70*/  IMAD.SHL.U32 R16, R0, 0x10, RZ ;  /* 0x0000001000107824 */ /* 0x000fe200078e00ff */
[----:B------:R-:W-:Y:S01]  /*0d80*/  SHF.R.U32.HI R20, RZ, 0x4, R0 ;  /* 0x00000004ff147819 */ /* 0x000fe20000011600 */
[C---:B------:R-:W-:Y:S02]  /*0d90*/  IMAD R19, R17.reuse, 0x10, R40 ;  /* 0x0000001011137824 */ /* 0x040fe400078e0228 */
[----:B------:R-:W-:Y:S01]  /*0da0*/  VIADD R22, R18, UR4 ;  /* 0x0000000412167c36 */ /* 0x000fe20008000000 */
[----:B------:R-:W-:Y:S01]  /*0db0*/  LEA R17, R17, R20, 0x4 ;  /* 0x0000001411117211 */ /* 0x000fe200078e20ff */
[----:B------:R-:W2:Y:S01]  /*0dc0*/  LDC.64 R10, c[0x0][0x380] ;  /* 0x0000e000ff0a7b82 */ /* 0x000ea20000000a00 */
[C---:B------:R-:W-:Y:S02]  /*0dd0*/  LOP3.LUT R18, R16.reuse, 0x3fe0, RZ, 0xc0, !PT ;  /* 0x00003fe010127812 */ /* 0x040fe400078ec0ff */
[C---:B------:R-:W-:Y:S01]  /*0de0*/  LOP3.LUT R21, R16.reuse, 0x10, RZ, 0xc0, !PT ;  /* 0x0000001010157812 */ /* 0x040fe200078ec0ff */
[----:B------:R-:W-:Y:S01]  /*0df0*/  IMAD R17, R17, UR11, R22 ;  /* 0x0000000b11117c24 */ /* 0x000fe2000f8e0216 */
[----:B------:R-:W-:-:S02]  /*0e00*/  LOP3.LUT R23, R16, 0xf0, RZ, 0xc0, !PT ;  /* 0x000000f010177812 */ /* 0x000fc400078ec0ff */
[----:B------:R-:W-:Y:S02]  /*0e10*/  LEA R20, R20, UR6, 0x8 ;  /* 0x0000000614147c11 */ /* 0x000fe4000f8e40ff */
[----:B------:R-:W-:-:S03]  /*0e20*/  IADD3 R18, PT, PT, R21, UR7, R18 ;  /* 0x0000000715127c10 */ /* 0x000fc6000fffe012 */
[----:B------:R-:W-:Y:S02]  /*0e30*/  IMAD.IADD R20, R20, 0x1, R23 ;  /* 0x0000000114147824 */ /* 0x000fe400078e0217 */
[----:B-1----:R-:W-:-:S04]  /*0e40*/  IMAD.WIDE R8, R17, 0x2, R8 ;  /* 0x0000000211087825 */ /* 0x002fc800078e0208 */
[----:B------:R-:W-:Y:S02]  /*0e50*/  IMAD R17, R47, 0x1000, R18 ;  /* 0x000010002f117824 */ /* 0x000fe400078e0212 */
[----:B--2---:R-:W-:-:S04]  /*0e60*/  IMAD.WIDE R10, R19, 0x2, R10 ;  /* 0x00000002130a7825 */ /* 0x004fc800078e020a */
[----:B------:R-:W-:Y:S01]  /*0e70*/  IMAD R19, R47, 0x1000, R20 ;  /* 0x000010002f137824 */ /* 0x000fe200078e0214 */
[----:B------:R-:W-:Y:S01]  /*0e80*/  @!PT LDS RZ, [RZ] ;  /* 0x00000000fffff984 */ /* 0x000fe20000000800 */
[----:B------:R-:W-:Y:S01]  /*0e90*/  @!PT LDS RZ, [RZ] ;  /* 0x00000000fffff984 */ /* 0x000fe20000000800 */
[----:B------:R-:W-:Y:S01]  /*0ea0*/  @!PT LDS RZ, [RZ] ;  /* 0x00000000fffff984 */ /* 0x000fe20000000800 */
[----:B------:R1:W-:Y:S04]  /*0eb0*/  LDGSTS.E.BYPASS.128 [R17], desc[UR12][R10.64] ;  /* 0x000000000a117fae */ /* 0x0003e8000b98180c */
[----:B------:R1:W-:Y:S02]  /*0ec0*/  LDGSTS.E.BYPASS.128 [R19], desc[UR12][R8.64] ;  /* 0x0000000008137fae */ /* 0x0003e4000b98180c */
.L_x_10:
[----:B------:R-:W-:Y:S05]  /*0ed0*/  BSYNC.RECONVERGENT B0 ;  /* 0x0000000000007941 */ /* 0x000fea0003800200 */
.L_x_9:
[----:B------:R-:W0:Y:S02]  /*0ee0*/  LDGDEPBAR ;  /* 0x00000000000079af */ /* 0x000e240000000000 */
.L_x_8:
[----:B-1----:R-:W-:-:S04]  /*0ef0*/  VIADD R8, R44, 0x1 ;  /* 0x000000012c087836 */ /* 0x002fc80000000000 */
[----:B------:R-:W-:-:S05]  /*0f00*/  IMAD.HI.U32 R9, R8, -0x55555555, RZ ;  /* 0xaaaaaaab08097827 */ /* 0x000fca00078e00ff */
[----:B------:R-:W-:-:S05]  /*0f10*/  SHF.R.U32.HI R9, RZ, 0x1, R9 ;  /* 0x00000001ff097819 */ /* 0x000fca0000011609 */
[----:B------:R-:W-:-:S05]  /*0f20*/  IMAD R9, R9, -0x3, R8 ;  /* 0xfffffffd09097824 */ /* 0x000fca00078e0208 */
[C---:B------:R-:W-:Y:S02]  /*0f30*/  LEA R11, R9.reuse, UR6, 0xc ;  /* 0x00000006090b7c11 */ /* 0x040fe4000f8e60ff */
[----:B------:R-:W-:-:S03]  /*0f40*/  LEA R8, R9, UR7, 0xc ;  /* 0x0000000709087c11 */ /* 0x000fc6000f8e60ff */
[----:B------:R-:W-:Y:S02]  /*0f50*/  IMAD.IADD R24, R11, 0x1, R42 ;  /* 0x000000010b187824 */ /* 0x000fe400078e022a */
[----:B------:R-:W-:-:S03]  /*0f60*/  IMAD.IADD R9, R8, 0x1, R43 ;  /* 0x0000000108097824 */ /* 0x000fc600078e022b */
[----:B------:R-:W-:Y:S01]  /*0f70*/  LEA R16, R45, R24, 0x1 ;  /* 0x000000182d107211 */ /* 0x000fe200078e08ff */
[----:B------:R-:W-:Y:S02]  /*0f80*/  IMAD.U32 R8, R46, 0x2, R9 ;  /* 0x000000022e087824 */ /* 0x000fe400078e0009 */
[----:B------:R-:W-:Y:S02]  /*0f90*/  VIADD R24, R24, 0x20 ;  /* 0x0000002018187836 */ /* 0x000fe40000000000 */
[----:B------:R-:W-:Y:S01]  /*0fa0*/  VIADD R9, R9, 0x200 ;  /* 0x0000020009097836 */ /* 0x000fe20000000000 */
[----:B------:R-:W-:Y:S01]  /*0fb0*/  LDSM.16.MT88.4 R16, [R16] ;  /* 0x000000001010783b */ /* 0x000fe20000004200 */
[----:B------:R-:W-:Y:S02]  /*0fc0*/  IMAD.U32 R24, R45, 0x2, R24 ;  /* 0x000000022d187824 */ /* 0x000fe400078e0018 */
[----:B------:R-:W-:Y:S02]  /*0fd0*/  IMAD.U32 R20, R46, 0x2, R9 ;  /* 0x000000022e147824 */ /* 0x000fe400078e0009 */
[----:B------:R-:W1:Y:S04]  /*0fe0*/  LDSM.16.M88.4 R8, [R8] ;  /* 0x000000000808783b */ /* 0x000e680000000200 */
[----:B------:R-:W2:Y:S04]  /*0ff0*/  LDSM.16.MT88.4 R24, [R24] ;  /* 0x000000001818783b */ /* 0x000ea80000004200 */
[----:B------:R-:W3:Y:S01]  /*1000*/  LDSM.16.M88.4 R20, [R20] ;  /* 0x000000001414783b */ /* 0x000ee20000000200 */
[----:B------:R-:W-:Y:S06]  /*1010*/  BAR.SYNC.DEFER_BLOCKING 0x0 ;  /* 0x0000000000007b1d */ /* 0x000fec0000010000 */
[----:B------:R-:W-:-:S04]  /*1020*/  DEPBAR.LE SB0, 0x1 ;  /* 0x000080400000791a */ /* 0x000fc80000000000 */
[C---:B-1----:R-:W-:Y:S08]  /*1030*/  HMMA.16816.F16 R32, R8.reuse, R16, R32 ;  /* 0x000000100820723c */ /* 0x042ff00000000820 */
[-C--:B--2---:R-:W-:Y:S08]  /*1040*/  HMMA.16816.F16 R34, R8, R26.reuse, R4 ;  /* 0x0000001a0822723c */ /* 0x084ff00000000804 */
[----:B---3--:R-:W-:Y:S01]  /*1050*/  HMMA.16816.F16 R26, R20, R26, R36 ;  /* 0x0000001a141a723c */ /* 0x008fe20000000824 */
[----:B------:R-:W-:Y:S01]  /*1060*/  VIADD R37, R44, 0x4 ;  /* 0x000000042c257836 */ /* 0x000fe20000000000 */
[----:B------:R-:W-:Y:S04]  /*1070*/  BAR.SYNC.DEFER_BLOCKING 0x0 ;  /* 0x0000000000007b1d */ /* 0x000fe80000010000 */
[----:B------:R-:W-:-:S02]  /*1080*/  ISETP.GE.AND P0, PT, R37, UR9, PT ;  /* 0x0000000925007c0c */ /* 0x000fc4000bf06270 */
[----:B------:R-:W-:Y:S08]  /*1090*/  HMMA.16816.F16 R14, R20, R16, R14 ;  /* 0x00000010140e723c */ /* 0x000ff0000000080e */
[C---:B------:R-:W-:Y:S08]  /*10a0*/  HMMA.16816.F16 R12, R8.reuse, R18, R12 ;  /* 0x00000012080c723c */ /* 0x040ff0000000080c */
[----:B------:R-:W-:Y:S08]  /*10b0*/  HMMA.16816.F16 R2, R8, R24, R2 ;  /* 0x000000180802723c */ /* 0x000ff00000000802 */
        /* <DEDUP_REMOVED lines=8> */
[----:B------:R-:W-:Y:S01]  /*1140*/  IMAD.SHL.U32 R11, R0, 0x10, RZ ;  /* 0x00000010000b7824 */ /* 0x000fe200078e00ff */
[----:B------:R-:W-:Y:S01]  /*1150*/  SHF.R.U32.HI R16, RZ, 0x4, R0 ;  /* 0x00000004ff107819 */ /* 0x000fe20000011600 */
[----:B------:R-:W-:-:S03]  /*1160*/  IMAD.HI.U32 R9, R37, -0x55555555, RZ ;  /* 0xaaaaaaab25097827 */ /* 0x000fc600078e00ff */
[C---:B------:R-:W-:Y:S02]  /*1170*/  LOP3.LUT R8, R11.reuse, 0x3fe0, RZ, 0xc0, !PT ;  /* 0x00003fe00b087812 */ /* 0x040fe400078ec0ff */
[----:B------:R-:W2:Y:S01]  /*1180*/  LDC.64 R4, c[0x0][0x388] ;  /* 0x0000e200ff047b82 */ /* 0x000ea20000000a00 */
[C---:B------:R-:W-:Y:S02]  /*1190*/  LOP3.LUT R17, R11.reuse, 0x10, RZ, 0xc0, !PT ;  /* 0x000000100b117812 */ /* 0x040fe400078ec0ff */
[----:B------:R-:W-:Y:S02]  /*11a0*/  LOP3.LUT R18, R11, 0xf0, RZ, 0xc0, !PT ;  /* 0x000000f00b127812 */ /* 0x000fe400078ec0ff */
[----:B------:R-:W-:Y:S02]  /*11b0*/  IADD3 R8, PT, PT, R17, UR7, R8 ;  /* 0x0000000711087c10 */ /* 0x000fe4000fffe008 */
[----:B------:R-:W-:Y:S02]  /*11c0*/  LOP3.LUT R17, R41, 0x78, RZ, 0xc0, !PT ;  /* 0x0000007829117812 */ /* 0x000fe400078ec0ff */
[----:B------:R-:W-:-:S02]  /*11d0*/  SHF.R.U32.HI R10, RZ, 0x1, R9 ;  /* 0x00000001ff0a7819 */ /* 0x000fc40000011609 */
[----:B------:R-:W-:Y:S01]  /*11e0*/  LEA R11, R16, UR6, 0x8 ;  /* 0x00000006100b7c11 */ /* 0x000fe2000f8e40ff */
[----:B------:R-:W-:Y:S02]  /*11f0*/  IMAD R16, R37, 0x10, R16 ;  /* 0x0000001025107824 */ /* 0x000fe400078e0210 */
[----:B------:R-:W-:Y:S02]  /*1200*/  VIADD R17, R17, UR4 ;  /* 0x0000000411117c36 */ /* 0x000fe40008000000 */
[----:B------:R-:W-:Y:S02]  /*1210*/  IMAD R9, R10, -0x3, R37 ;  /* 0xfffffffd0a097824 */ /* 0x000fe400078e0225 */
[----:B------:R-:W-:Y:S02]  /*1220*/  IMAD.IADD R18, R11, 0x1, R18 ;  /* 0x000000010b127824 */ /* 0x000fe400078e0212 */
[----:B------:R-:W-:Y:S02]  /*1230*/  IMAD R11, R37, 0x10, R40 ;  /* 0x00000010250b7824 */ /* 0x000fe400078e0228 */
[----:B------:R-:W-:Y:S01]  /*1240*/  IMAD R19, R16, UR11, R17 ;  /* 0x0000000b10137c24 */ /* 0x000fe2000f8e0211 */
[----:B------:R-:W-:Y:S01]  /*1250*/  LEA R17, R9, R8, 0xc ;  /* 0x0000000809117211 */ /* 0x000fe200078e60ff */
[----:B-1----:R-:W-:-:S04]  /*1260*/  IMAD.WIDE R6, R11, 0x2, R6 ;  /* 0x000000020b067825 */ /* 0x002fc800078e0206 */
[----:B------:R-:W-:Y:S01]  /*1270*/  IMAD R9, R9, 0x1000, R18 ;  /* 0x0000100009097824 */ /* 0x000fe200078e0212 */
[----:B------:R-:W-:Y:S01]  /*1280*/  @!PT LDS RZ, [RZ] ;  /* 0x00000000fffff984 */ /* 0x000fe20000000800 */
[----:B------:R-:W-:Y:S01]  /*1290*/  @!PT LDS RZ, [RZ] ;  /* 0x00000000fffff984 */ /* 0x000fe20000000800 */
[----:B------:R-:W-:Y:S01]  /*12a0*/  @!PT LDS RZ, [RZ] ;  /* 0x00000000fffff984 */ /* 0x000fe20000000800 */
[----:B------:R1:W-:Y:S01]  /*12b0*/  LDGSTS.E.BYPASS.128 [R17], desc[UR12][R6.64] ;  /* 0x0000000006117fae */ /* 0x0003e2000b98180c */
[----:B--2---:R-:W-:-:S05]  /*12c0*/  IMAD.WIDE R4, R19, 0x2, R4 ;  /* 0x0000000213047825 */ /* 0x004fca00078e0204 */
[----:B------:R1:W-:Y:S02]  /*12d0*/  LDGSTS.E.BYPASS.128 [R9], desc[UR12][R4.64] ;  /* 0x0000000004097fae */ /* 0x0003e4000b98180c */
.L_x_13:
[----:B------:R-:W-:Y:S05]  /*12e0*/  BSYNC.RECONVERGENT B0 ;  /* 0x0000000000007941 */ /* 0x000fea0003800200 */
.L_x_12:
[----:B------:R-:W0:Y:S02]  /*12f0*/  LDGDEPBAR ;  /* 0x00000000000079af */ /* 0x000e240000000000 */
.L_x_11:
[C---:B-1----:R-:W-:Y:S02]  /*1300*/  LEA R4, R48.reuse, UR7, 0xc ;  /* 0x0000000730047c11 */ /* 0x042fe4000f8e60ff */
[----:B------:R-:W-:-:S03]  /*1310*/  LEA R7, R48, UR6, 0xc ;  /* 0x0000000630077c11 */ /* 0x000fc6000f8e60ff */
[----:B------:R-:W-:Y:S02]  /*1320*/  IMAD.IADD R5, R4, 0x1, R43 ;  /* 0x0000000104057824 */ /* 0x000fe400078e022b */
[----:B------:R-:W-:Y:S02]  /*1330*/  IMAD.IADD R4, R7, 0x1, R42 ;  /* 0x0000000107047824 */ /* 0x000fe400078e022a */
[----:B------:R-:W-:Y:S02]  /*1340*/  IMAD.U32 R24, R46, 0x2, R5 ;  /* 0x000000022e187824 */ /* 0x000fe400078e0005 */
[----:B------:R-:W-:Y:S02]  /*1350*/  VIADD R5, R5, 0x200 ;  /* 0x0000020005057836 */ /* 0x000fe40000000000 */
[----:B------:R-:W-:Y:S02]  /*1360*/  VIADD R6, R4, 0x20 ;  /* 0x0000002004067836 */ /* 0x000fe40000000000 */
[----:B------:R-:W-:-:S02]  /*1370*/  IMAD.U32 R20, R45, 0x2, R4 ;  /* 0x000000022d147824 */ /* 0x000fc400078e0004 */
[----:B------:R-:W-:Y:S02]  /*1380*/  IMAD.U32 R8, R46, 0x2, R5 ;  /* 0x000000022e087824 */ /* 0x000fe400078e0005 */
[----:B------:R-:W-:Y:S02]  /*1390*/  IMAD.U32 R18, R45, 0x2, R6 ;  /* 0x000000022d127824 */ /* 0x000fe400078e0006 */
[----:B------:R-:W-:Y:S04]  /*13a0*/  LDSM.16.M88.4 R4, [R24] ;  /* 0x000000001804783b */ /* 0x000fe80000000200 */
[----:B------:R-:W1:Y:S04]  /*13b0*/  LDSM.16.MT88.4 R20, [R20] ;  /* 0x000000001414783b */ /* 0x000e680000004200 */
[----:B------:R-:W2:Y:S04]  /*13c0*/  LDSM.16.M88.4 R8, [R8] ;  /* 0x000000000808783b */ /* 0x000ea80000000200 */
[----:B------:R-:W3:Y:S01]  /*13d0*/  LDSM.16.MT88.4 R16, [R18] ;  /* 0x000000001210783b */ /* 0x000ee20000004200 */
[----:B------:R-:W-:Y:S06]  /*13e0*/  BAR.SYNC.DEFER_BLOCKING 0x0 ;  /* 0x0000000000007b1d */ /* 0x000fec0000010000 */
[----:B------:R-:W-:-:S04]  /*13f0*/  DEPBAR.LE SB0, 0x1 ;  /* 0x000080400000791a */ /* 0x000fc80000000000 */
[-C--:B-1----:R-:W-:Y:S08]  /*1400*/  HMMA.16816.F16 R32, R4, R20.reuse, R32 ;  /* 0x000000140420723c */ /* 0x082ff00000000820 */
[----:B--2---:R-:W-:Y:S01]  /*1410*/  HMMA.16816.F16 R14, R8, R20, R14 ;  /* 0x00000014080e723c */ /* 0x004fe2000000080e */
[----:B------:R-:W-:Y:S01]  /*1420*/  IADD3 R21, PT, PT, R44, 0x5, RZ ;  /* 0x000000052c157810 */ /* 0x000fe20007ffe0ff */
[----:B------:R-:W-:Y:S03]  /*1430*/  BAR.SYNC.DEFER_BLOCKING 0x0 ;  /* 0x0000000000007b1d */ /* 0x000fe60000010000 */
[----:B------:R-:W-:-:S03]  /*1440*/  ISETP.GE.AND P0, PT, R21, UR9, PT ;  /* 0x0000000915007c0c */ /* 0x000fc6000bf06270 */
[C---:B------:R-:W-:Y:S08]  /*1450*/  HMMA.16816.F16 R12, R4.reuse, R22, R12 ;  /* 0x00000016040c723c */ /* 0x040ff0000000080c */
[C---:B---3--:R-:W-:Y:S08]  /*1460*/  HMMA.16816.F16 R2, R4.reuse, R16, R2 ;  /* 0x000000100402723c */ /* 0x048ff00000000802 */
[----:B------:R-:W-:Y:S08]  /*1470*/  HMMA.16816.F16 R4, R4, R18, R34 ;  /* 0x000000120404723c */ /* 0x000ff00000000822 */
[C---:B------:R-:W-:Y:S08]  /*1480*/  HMMA.16816.F16 R6, R8.reuse, R22, R30 ;  /* 0x000000160806723c */ /* 0x040ff0000000081e */
        /* <DEDUP_REMOVED lines=9> */
[----:B------:R-:W-:Y:S01]  /*1520*/  LOP3.LUT R25, R41, 0x78, RZ, 0xc0, !PT ;  /* 0x0000007829197812 */ /* 0x000fe200078ec0ff */
[----:B------:R-:W-:-:S03]  /*1530*/  IMAD.HI.U32 R20, R21, -0x55555555, RZ ;  /* 0xaaaaaaab15147827 */ /* 0x000fc600078e00ff */
[C---:B------:R-:W-:Y:S01]  /*1540*/  LOP3.LUT R23, R22.reuse, 0x3fe0, RZ, 0xc0, !PT ;  /* 0x00003fe016177812 */ /* 0x040fe200078ec0ff */
[----:B------:R-:W-:Y:S01]  /*1550*/  VIADD R25, R25, UR4 ;  /* 0x0000000419197c36 */ /* 0x000fe20008000000 */
[----:B------:R-:W2:Y:S01]  /*1560*/  LDC.64 R8, c[0x0][0x388] ;  /* 0x0000e200ff087b82 */ /* 0x000ea20000000a00 */
[----:B------:R-:W-:Y:S02]  /*1570*/  LOP3.LUT R24, R22, 0x10, RZ, 0xc0, !PT ;  /* 0x0000001016187812 */ /* 0x000fe400078ec0ff */
[----:B------:R-:W-:Y:S02]  /*1580*/  SHF.R.U32.HI R20, RZ, 0x1, R20 ;  /* 0x00000001ff147819 */ /* 0x000fe40000011614 */
[----:B------:R-:W-:Y:S02]  /*1590*/  IADD3 R23, PT, PT, R24, UR7, R23 ;  /* 0x0000000718177c10 */ /* 0x000fe4000fffe017 */
[----:B------:R-:W-:Y:S01]  /*15a0*/  SHF.R.U32.HI R24, RZ, 0x4, R0 ;  /* 0x00000004ff187819 */ /* 0x000fe20000011600 */
[----:B------:R-:W-:Y:S01]  /*15b0*/  IMAD R20, R20, -0x3, R21 ;  /* 0xfffffffd14147824 */ /* 0x000fe200078e0215 */
[----:B------:R-:W-:-:S02]  /*15c0*/  LOP3.LUT R27, R22, 0xf0, RZ, 0xc0, !PT ;  /* 0x000000f0161b7812 */ /* 0x000fc400078ec0ff */
[----:B------:R-:W-:Y:S01]  /*15d0*/  LEA R26, R24, UR6, 0x8 ;  /* 0x00000006181a7c11 */ /* 0x000fe2000f8e40ff */
[C---:B------:R-:W-:Y:S02]  /*15e0*/  IMAD R22, R21.reuse, 0x10, R24 ;  /* 0x0000001015167824 */ /* 0x040fe400078e0218 */
[----:B------:R-:W-:Y:S02]  /*15f0*/  IMAD R21, R21, 0x10, R40 ;  /* 0x0000001015157824 */ /* 0x000fe400078e0228 */
[----:B------:R-:W-:Y:S02]  /*1600*/  IMAD.IADD R27, R26, 0x1, R27 ;  /* 0x000000011a1b7824 */ /* 0x000fe400078e021b */
[----:B------:R-:W-:Y:S02]  /*1610*/  IMAD R25, R22, UR11, R25 ;  /* 0x0000000b16197c24 */ /* 0x000fe4000f8e0219 */
[----:B------:R-:W-:Y:S02]  /*1620*/  IMAD R23, R20, 0x1000, R23 ;  /* 0x0000100014177824 */ /* 0x000fe400078e0217 */
        /* <DEDUP_REMOVED lines=8> */
.L_x_16:
[----:B------:R-:W-:Y:S05]  /*16b0*/  BSYNC.RECONVERGENT B0 ;  /* 0x0000000000007941 */ /* 0x000fea0003800200 */
.L_x_15:
[----:B------:R-:W0:Y:S02]  /*16c0*/  LDGDEPBAR ;  /* 0x00000000000079af */ /* 0x000e240000000000 */
.L_x_14:
[C---:B-1----:R-:W-:Y:S01]  /*16d0*/  LEA R8, R47.reuse, UR7, 0xc ;  /* 0x000000072f087c11 */ /* 0x042fe2000f8e60ff */
[----:B------:R-:W-:Y:S01]  /*16e0*/  IMAD.MOV.U32 R44, RZ, RZ, R37 ;  /* 0x000000ffff2c7224 */ /* 0x000fe200078e0025 */
[----:B------:R-:W-:Y:S02]  /*16f0*/  LEA R47, R47, UR6, 0xc ;  /* 0x000000062f2f7c11 */ /* 0x000fe4000f8e60ff */
[----:B------:R-:W-:Y:S01]  /*1700*/  ISETP.NE.AND P0, PT, R37, UR10, PT ;  /* 0x0000000a25007c0c */ /* 0x000fe2000bf05270 */
[----:B------:R-:W-:Y:S02]  /*1710*/  IMAD.IADD R43, R8, 0x1, R43 ;  /* 0x00000001082b7824 */ /* 0x000fe400078e022b */
[----:B------:R-:W-:-:S03]  /*1720*/  IMAD.IADD R42, R47, 0x1, R42 ;  /* 0x000000012f2a7824 */ /* 0x000fc600078e022a */
[----:B------:R-:W-:Y:S01]  /*1730*/  IADD3 R28, PT, PT, R43, R38, RZ ;  /* 0x000000262b1c7210 */ /* 0x000fe20007ffe0ff */
[----:B------:R-:W-:Y:S01]  /*1740*/  IMAD.IADD R24, R42, 0x1, R39 ;  /* 0x000000012a187824 */ /* 0x000fe200078e0227 */
[----:B------:R-:W-:Y:S02]  /*1750*/  IADD3 R42, PT, PT, R39, 0x20, R42 ;  /* 0x00000020272a7810 */ /* 0x000fe40007ffe02a */
[----:B------:R-:W-:Y:S02]  /*1760*/  IADD3 R20, PT, PT, R38, 0x200, R43 ;  /* 0x0000020026147810 */ /* 0x000fe40007ffe02b */
[----:B------:R-:W-:Y:S04]  /*1770*/  LDSM.16.M88.4 R28, [R28] ;  /* 0x000000001c1c783b */ /* 0x000fe80000000200 */
[----:B------:R-:W1:Y:S04]  /*1780*/  LDSM.16.MT88.4 R8, [R42] ;  /* 0x000000002a08783b */ /* 0x000e680000004200 */
[----:B------:R-:W2:Y:S04]  /*1790*/  LDSM.16.MT88.4 R24, [R24] ;  /* 0x000000001818783b */ /* 0x000ea80000004200 */
[----:B------:R-:W3:Y:S01]  /*17a0*/  LDSM.16.M88.4 R20, [R20] ;  /* 0x000000001414783b */ /* 0x000ee20000000200 */
[C---:B-1----:R-:W-:Y:S08]  /*17b0*/  HMMA.16816.F16 R2, R28.reuse, R8, R2 ;  /* 0x000000081c02723c */ /* 0x042ff00000000802 */
[C---:B------:R-:W-:Y:S08]  /*17c0*/  HMMA.16816.F16 R4, R28.reuse, R10, R4 ;  /* 0x0000000a1c04723c */ /* 0x040ff00000000804 */
[C---:B--2---:R-:W-:Y:S08]  /*17d0*/  HMMA.16816.F16 R32, R28.reuse, R24, R32 ;  /* 0x000000181c20723c */ /* 0x044ff00000000820 */
[----:B------:R-:W-:Y:S08]  /*17e0*/  HMMA.16816.F16 R12, R28, R26, R12 ;  /* 0x0000001a1c0c723c */ /* 0x000ff0000000080c */
[C---:B---3--:R-:W-:Y:S08]  /*17f0*/  HMMA.16816.F16 R14, R20.reuse, R24, R14 ;  /* 0x00000018140e723c */ /* 0x048ff0000000080e */
[C---:B------:R-:W-:Y:S08]  /*1800*/  HMMA.16816.F16 R6, R20.reuse, R26, R6 ;  /* 0x0000001a1406723c */ /* 0x040ff00000000806 */
[C---:B------:R-:W-:Y:S08]  /*1810*/  HMMA.16816.F16 R8, R20.reuse, R8, R16 ;  /* 0x000000081408723c */ /* 0x040ff00000000810 */
[----:B------:R-:W-:Y:S01]  /*1820*/  HMMA.16816.F16 R10, R20, R10, R18 ;  /* 0x0000000a140a723c */ /* 0x000fe20000000812 */
[----:B------:R-:W-:Y:S06]  /*1830*/  BAR.SYNC.DEFER_BLOCKING 0x0 ;  /* 0x0000000000007b1d */ /* 0x000fec0000010000 */
[----:B------:R-:W-:-:S13]  /*1840*/  @P0 BRA `(.L_x_17) ;  /* 0xffffffec00b40947 */ /* 0x000fda000383ffff */
[----:B------:R-:W-:-:S07]  /*1850*/  IMAD.U32 R34, RZ, RZ, UR10 ;  /* 0x0000000aff227e24 */ /* 0x000fce000f8e00ff */
.L_x_4:
[----:B------:R-:W-:-:S09]  /*1860*/  ULOP3.LUT UP0, UR8, UR9, 0x3, URZ, 0xc0, !UPT ;  /* 0x0000000309087892 */ /* 0x000fd2000f80c0ff */
[----:B------:R-:W-:Y:S05]  /*1870*/  BRA.U !UP0, `(.L_x_0) ;  /* 0x0000000508947547 */ /* 0x000fea000b800000 */
[----:B------:R-:W1:Y:S01]  /*1880*/  S2R R24, SR_LANEID ;  /* 0x0000000000187919 */ /* 0x000e620000000000 */
[----:B------:R-:W2:Y:S01]  /*1890*/  LDCU UR10, c[0x0][0x3a0] ;  /* 0x00007400ff0a77ac */ /* 0x000ea20008000800 */
[----:B------:R-:W3:Y:S01]  /*18a0*/  LDC R16, c[0x0][0x39c] ;  /* 0x0000e700ff107b82 */ /* 0x000ee20000000800 */
[--C-:B------:R-:W-:Y:S01]  /*18b0*/  SHF.R.U32.HI R20, RZ, 0x1, R0.reuse ;  /* 0x00000001ff147819 */ /* 0x100fe20000011600 */
[----:B------:R-:W-:Y:S01]  /*18c0*/  IMAD.SHL.U32 R22, R0, 0x10, RZ ;  /* 0x0000001000167824 */ /* 0x000fe200078e00ff */
[----:B------:R-:W-:Y:S01]  /*18d0*/  SHF.R.U32.HI R21, RZ, 0x4, R0 ;  /* 0x00000004ff157819 */ /* 0x000fe20000011600 */
[C---:B------:R-:W-:Y:S01]  /*18e0*/  IMAD.SHL.U32 R17, R34.reuse, 0x10, RZ ;  /* 0x0000001022117824 */ /* 0x040fe200078e00ff */
[----:B------:R-:W-:Y:S01]  /*18f0*/  LEA R18, R34, UR6, 0xc ;  /* 0x0000000622127c11 */ /* 0x000fe2000f8e60ff */
[----:B------:R-:W-:Y:S01]  /*1900*/  VIADD R26, R20, UR5 ;  /* 0x00000005141a7c36 */ /* 0x000fe20008000000 */
[----:B------:R-:W-:Y:S01]  /*1910*/  LOP3.LUT R19, R0, 0xf, RZ, 0xc0, !PT ;  /* 0x0000000f00137812 */ /* 0x000fe200078ec0ff */
[----:B------:R-:W-:Y:S01]  /*1920*/  VIADD R44, R34, 0x2 ;  /* 0x00000002222c7836 */ /* 0x000fe20000000000 */
[----:B------:R-:W-:Y:S01]  /*1930*/  LOP3.LUT R23, R22, 0x3fe0, RZ, 0xc0, !PT ;  /* 0x00003fe016177812 */ /* 0x000fe200078ec0ff */
[----:B------:R-:W-:Y:S01]  /*1940*/  IMAD R18, R21, 0x100, R18 ;  /* 0x0000010015127824 */ /* 0x000fe200078e0212 */
[----:B------:R-:W-:Y:S01]  /*1950*/  LEA R20, R34, UR7, 0xc ;  /* 0x0000000722147c11 */ /* 0x000fe2000f8e60ff */
[----:B------:R-:W-:Y:S01]  /*1960*/  UIADD3 UR8, UPT, UPT, -UR8, URZ, URZ ;  /* 0x000000ff08087290 */ /* 0x000fe2000fffe1ff */
[----:B------:R-:W-:Y:S01]  /*1970*/  LOP3.LUT R38, R41, 0x1c00, RZ, 0xc0, !PT ;  /* 0x00001c0029267812 */ /* 0x000fe200078ec0ff */
[----:B------:R-:W-:Y:S01]  /*1980*/  IMAD R40, R19, 0x10, R18 ;  /* 0x0000001013287824 */ /* 0x000fe200078e0212 */
[----:B------:R-:W-:Y:S01]  /*1990*/  LOP3.LUT R18, R41, 0x8, RZ, 0xc0, !PT ;  /* 0x0000000829127812 */ /* 0x000fe200078ec0ff */
[----:B------:R-:W-:Y:S01]  /*19a0*/  IMAD.IADD R20, R23, 0x1, R20 ;  /* 0x0000000117147824 */ /* 0x000fe200078e0214 */
[----:B------:R-:W-:Y:S01]  /*19b0*/  LOP3.LUT R19, R0, 0x1, RZ, 0xc0, !PT ;  /* 0x0000000100137812 */ /* 0x000fe200078ec0ff */
[----:B--2---:R-:W-:Y:S01]  /*19c0*/  IMAD R35, R26, UR10, R17 ;  /* 0x0000000a1a237c24 */ /* 0x004fe2000f8e0211 */
[----:B------:R-:W-:Y:S01]  /*19d0*/  LEA R17, R34, R21, 0x4 ;  /* 0x0000001522117211 */ /* 0x000fe200078e20ff */
[----:B------:R-:W-:Y:S01]  /*19e0*/  VIADD R40, R40, 0x2000 ;  /* 0x0000200028287836 */ /* 0x000fe20000000000 */
[----:B------:R-:W-:Y:S01]  /*19f0*/  LEA R37, R34, 0x200, 0xc ;  /* 0x0000020022257811 */ /* 0x000fe200078e60ff */
[----:B------:R-:W-:Y:S01]  /*1a00*/  IMAD R19, R19, 0x10, R20 ;  /* 0x0000001013137824 */ /* 0x000fe200078e0214 */
[----:B------:R-:W-:Y:S01]  /*1a10*/  IADD3 R35, PT, PT, R35, 0x20, R18 ;  /* 0x0000002023237810 */ /* 0x000fe20007ffe012 */
[----:B------:R-:W-:Y:S01]  /*1a20*/  VIADD R17, R17, 0x20 ;  /* 0x0000002011117836 */ /* 0x000fe20000000000 */
[----:B------:R-:W-:Y:S01]  /*1a30*/  IADD3 R38, PT, PT, R38, UR7, RZ ;  /* 0x0000000726267c10 */ /* 0x000fe2000fffe0ff */
[----:B------:R-:W-:-:S02]  /*1a40*/  IMAD.SHL.U32 R18, R0, 0x2, RZ ;  /* 0x0000000200127824 */ /* 0x000fc400078e00ff */
[----:B---3--:R-:W-:Y:S01]  /*1a50*/  IMAD R16, R17, R16, UR4 ;  /* 0x0000000411107e24 */ /* 0x008fe2000f8e0210 */
[----:B------:R-:W-:Y:S01]  /*1a60*/  LOP3.LUT R17, R41, 0x78, RZ, 0xc0, !PT ;  /* 0x0000007829117812 */ /* 0x000fe200078ec0ff */
[----:B------:R-:W-:Y:S01]  /*1a70*/  VIADD R41, R19, 0x2000 ;  /* 0x0000200013297836 */ /* 0x000fe20000000000 */
[----:B-1----:R-:W-:Y:S02]  /*1a80*/  SHF.R.U32.HI R22, RZ, 0x3, R24 ;  /* 0x00000003ff167819 */ /* 0x002fe40000011618 */
[----:B------:R-:W-:Y:S01]  /*1a90*/  LOP3.LUT R21, R24, 0x7, RZ, 0xc0, !PT ;  /* 0x0000000718157812 */ /* 0x000fe200078ec0ff */
[----:B------:R-:W-:Y:S01]  /*1aa0*/  IMAD.IADD R36, R17, 0x1, R16 ;  /* 0x0000000111247824 */ /* 0x000fe200078e0210 */
[----:B------:R-:W-:Y:S01]  /*1ab0*/  SHF.R.U32.HI R24, RZ, 0x4, R24 ;  /* 0x00000004ff187819 */ /* 0x000fe20000011618 */
[----:B------:R-:W-:Y:S01]  /*1ac0*/  IMAD.SHL.U32 R22, R22, 0x8, RZ ;  /* 0x0000000816167824 */ /* 0x000fe200078e00ff */
[----:B------:R-:W-:-:S03]  /*1ad0*/  LOP3.LUT R18, R18, 0xc0, RZ, 0xc0, !PT ;  /* 0x000000c012127812 */ /* 0x000fc600078ec0ff */
[----:B------:R-:W-:Y:S01]  /*1ae0*/  IMAD.SHL.U32 R24, R24, 0x8, RZ ;  /* 0x0000000818187824 */ /* 0x000fe200078e00ff */
[----:B------:R-:W-:Y:S01]  /*1af0*/  LOP3.LUT R21, R22, 0x8, R21, 0xe2, !PT ;  /* 0x0000000816157812 */ /* 0x000fe200078ee215 */
[----:B------:R-:W-:-:S04]  /*1b00*/  VIADD R39, R18, UR6 ;  /* 0x0000000612277c36 */ /* 0x000fc80008000000 */
[C-C-:B------:R-:W-:Y:S02]  /*1b10*/  IMAD R42, R21.reuse, 0x10, R24.reuse ;  /* 0x00000010152a7824 */ /* 0x140fe400078e0218 */
[----:B------:R-:W-:Y:S02]  /*1b20*/  IMAD R43, R21, 0x80, R24 ;  /* 0x00000080152b7824 */ /* 0x000fe400078e0218 */
[----:B------:R-:W-:Y:S02]  /*1b30*/  IMAD.SHL.U32 R42, R42, 0x2, RZ ;  /* 0x000000022a2a7824 */ /* 0x000fe400078e00ff */
[----:B------:R-:W-:-:S07]  /*1b40*/  IMAD.SHL.U32 R43, R43, 0x2, RZ ;  /* 0x000000022b2b7824 */ /* 0x000fce00078e00ff */
.L_x_21:
[----:B------:R-:W-:Y:S01]  /*1b50*/  VIADD R16, R34, 0x2 ;  /* 0x0000000222107836 */ /* 0x000fe20000000000 */
[----:B------:R-:W-:-:S04]  /*1b60*/  DEPBAR.LE SB0, 0x1 ;  /* 0x000080400000791a */ /* 0x000fc80000000000 */
[----:B------:R-:W-:Y:S01]  /*1b70*/  BAR.SYNC.DEFER_BLOCKING 0x0 ;  /* 0x0000000000007b1d */ /* 0x000fe20000010000 */
[----:B------:R-:W-:-:S13]  /*1b80*/  ISETP.GE.AND P0, PT, R16, UR9, PT ;  /* 0x0000000910007c0c */ /* 0x000fda000bf06270 */
[----:B------:R-:W-:Y:S05]  /*1b90*/  @P0 BRA `(.L_x_18) ;  /* 0x0000000000480947 */ /* 0x000fea0003800000 */
[----:B------:R-:W-:Y:S01]  /*1ba0*/  ISETP.GT.U32.AND P0, PT, R0, 0xff, PT ;  /* 0x000000ff0000780c */ /* 0x000fe20003f04070 */
[----:B------:R-:W-:-:S12]  /*1bb0*/  BSSY.RECONVERGENT B0, `(.L_x_19) ;  /* 0x000000f000007945 */ /* 0x000fd80003800200 */
[----:B------:R-:W-:Y:S05]  /*1bc0*/  @P0 BRA `(.L_x_20) ;  /* 0x0000000000340947 */ /* 0x000fea0003800000 */
[----:B------:R-:W1:Y:S01]  /*1bd0*/  LDC.64 R18, c[0x0][0x380] ;  /* 0x0000e000ff127b82 */ /* 0x000e620000000a00 */
[----:B------:R-:W-:-:S05]  /*1be0*/  IMAD.HI.U32 R20, R44, -0x55555555, RZ ;  /* 0xaaaaaaab2c147827 */ /* 0x000fca00078e00ff */
[----:B------:R-:W-:Y:S02]  /*1bf0*/  SHF.R.U32.HI R20, RZ, 0x1, R20 ;  /* 0x00000001ff147819 */ /* 0x000fe40000011614 */
[----:B------:R-:W2:Y:S03]  /*1c00*/  LDC.64 R16, c[0x0][0x388] ;  /* 0x0000e200ff107b82 */ /* 0x000ea60000000a00 */
[C---:B------:R-:W-:Y:S02]  /*1c10*/  IMAD R21, R20.reuse, -0x3000, R41 ;  /* 0xffffd00014157824 */ /* 0x040fe400078e0229 */
[----:B------:R-:W-:Y:S02]  /*1c20*/  IMAD R23, R20, -0x3000, R40 ;  /* 0xffffd00014177824 */ /* 0x000fe400078e0228 */
[----:B-1----:R-:W-:-:S05]  /*1c30*/  IMAD.WIDE R18, R35, 0x2, R18 ;  /* 0x0000000223127825 */ /* 0x002fca00078e0212 */
[----:B------:R-:W-:Y:S01]  /*1c40*/  @!PT LDS RZ, [RZ] ;  /* 0x00000000fffff984 */ /* 0x000fe20000000800 */
[----:B------:R-:W-:Y:S01]  /*1c50*/  @!PT LDS RZ, [RZ] ;  /* 0x00000000fffff984 */ /* 0x000fe20000000800 */
[----:B------:R-:W-:Y:S01]  /*1c60*/  @!PT LDS RZ, [RZ] ;  /* 0x00000000fffff984 */ /* 0x000fe20000000800 */
[----:B------:R1:W-:Y:S01]  /*1c70*/  LDGSTS.E.BYPASS.128 [R21], desc[UR12][R18.64] ;  /* 0x0000000012157fae */ /* 0x0003e2000b98180c */
[----:B--2---:R-:W-:-:S05]  /*1c80*/  IMAD.WIDE R16, R36, 0x2, R16 ;  /* 0x0000000224107825 */ /* 0x004fca00078e0210 */
[----:B------:R1:W-:Y:S02]  /*1c90*/  LDGSTS.E.BYPASS.128 [R23], desc[UR12][R16.64] ;  /* 0x0000000010177fae */ /* 0x0003e4000b98180c */
.L_x_20:
[----:B------:R-:W-:Y:S05]  /*1ca0*/  BSYNC.RECONVERGENT B0 ;  /* 0x0000000000007941 */ /* 0x000fea0003800200 */
.L_x_19:
[----:B------:R-:W0:Y:S02]  /*1cb0*/  LDGDEPBAR ;  /* 0x00000000000079af */ /* 0x000e240000000000 */
.L_x_18:
[----:B-1----:R-:W-:Y:S01]  /*1cc0*/  IMAD.HI.U32 R16, R34, -0x55555555, RZ ;  /* 0xaaaaaaab22107827 */ /* 0x002fe200078e00ff */
[----:B------:R-:W-:-:S03]  /*1cd0*/  UIADD3 UR8, UPT, UPT, UR8, 0x1, URZ ;  /* 0x0000000108087890 */ /* 0x000fc6000fffe0ff */
[----:B------:R-:W-:Y:S01]  /*1ce0*/  VIADD R35, R35, 0x10 ;  /* 0x0000001023237836 */ /* 0x000fe20000000000 */
[----:B------:R-:W-:Y:S01]  /*1cf0*/  SHF.R.U32.HI R16, RZ, 0x1, R16 ;  /* 0x00000001ff107819 */ /* 0x000fe20000011610 */
[----:B------:R-:W-:Y:S01]  /*1d00*/  UISETP.NE.AND UP0, UPT, UR8, URZ, UPT ;  /* 0x000000ff0800728c */ /* 0x000fe2000bf05270 */
[----:B------:R-:W-:Y:S02]  /*1d10*/  VIADD R40, R40, 0x1000 ;  /* 0x0000100028287836 */ /* 0x000fe40000000000 */
[----:B------:R-:W-:Y:S02]  /*1d20*/  VIADD R44, R44, 0x1 ;  /* 0x000000012c2c7836 */ /* 0x000fe40000000000 */
[----:B------:R-:W-:Y:S02]  /*1d30*/  IMAD R16, R16, -0x3000, R37 ;  /* 0xffffd00010107824 */ /* 0x000fe400078e0225 */
[----:B------:R-:W-:Y:S02]  /*1d40*/  VIADD R41, R41, 0x1000 ;  /* 0x0000100029297836 */ /* 0x000fe40000000000 */
[----:B------:R-:W-:-:S02]  /*1d50*/  IMAD.IADD R28, R16, 0x1, R39 ;  /* 0x00000001101c7824 */ /* 0x000fc400078e0227 */
[----:B------:R-:W-:Y:S02]  /*1d60*/  IMAD.IADD R17, R16, 0x1, R38 ;  /* 0x0000000110117824 */ /* 0x000fe400078e0226 */
[----:B------:R-:W-:Y:S01]  /*1d70*/  VIADD R34, R34, 0x1 ;  /* 0x0000000122227836 */ /* 0x000fe20000000000 */
[----:B------:R-:W-:Y:S01]  /*1d80*/  IADD3 R20, PT, PT, R43, -0x200, R28 ;  /* 0xfffffe002b147810 */ /* 0x000fe20007ffe01c */
[----:B------:R-:W-:Y:S01]  /*1d90*/  IMAD.IADD R24, R17, 0x1, R42 ;  /* 0x0000000111187824 */ /* 0x000fe200078e022a */
[----:B------:R-:W-:Y:S01]  /*1da0*/  IADD3 R16, PT, PT, R42, -0x200, R17 ;  /* 0xfffffe002a107810 */ /* 0x000fe20007ffe011 */
[----:B------:R-:W-:Y:S01]  /*1db0*/  VIADD R37, R37, 0x1000 ;  /* 0x0000100025257836 */ /* 0x000fe20000000000 */
[----:B------:R-:W-:Y:S02]  /*1dc0*/  IADD3 R28, PT, PT, R43, -0x1e0, R28 ;  /* 0xfffffe202b1c7810 */ /* 0x000fe40007ffe01c */
[----:B------:R-:W-:Y:S04]  /*1dd0*/  LDSM.16.MT88.4 R20, [R20] ;  /* 0x000000001414783b */ /* 0x000fe80000004200 */
[----:B------:R-:W1:Y:S04]  /*1de0*/  LDSM.16.M88.4 R16, [R16] ;  /* 0x000000001010783b */ /* 0x000e680000000200 */
[----:B------:R-:W2:Y:S04]  /*1df0*/  LDSM.16.MT88.4 R28, [R28] ;  /* 0x000000001c1c783b */ /* 0x000ea80000004200 */
[----:B------:R-:W3:Y:S01]  /*1e00*/  LDSM.16.M88.4 R24, [R24] ;  /* 0x000000001818783b */ /* 0x000ee20000000200 */
[C---:B-1----:R-:W-:Y:S08]  /*1e10*/  HMMA.16816.F16 R32, R16.reuse, R20, R32 ;  /* 0x000000141020723c */ /* 0x042ff00000000820 */
[C---:B------:R-:W-:Y:S08]  /*1e20*/  HMMA.16816.F16 R12, R16.reuse, R22, R12 ;  /* 0x00000016100c723c */ /* 0x040ff0000000080c */
[C---:B--2---:R-:W-:Y:S08]  /*1e30*/  HMMA.16816.F16 R2, R16.reuse, R28, R2 ;  /* 0x0000001c1002723c */ /* 0x044ff00000000802 */
[----:B------:R-:W-:Y:S01]  /*1e40*/  HMMA.16816.F16 R4, R16, R30, R4 ;  /* 0x0000001e1004723c */ /* 0x000fe20000000804 */
[----:B------:R-:W1:Y:S07]  /*1e50*/  LDC R17, c[0x0][0x39c] ;  /* 0x0000e700ff117b82 */ /* 0x000e6e0000000800 */
[C---:B---3--:R-:W-:Y:S08]  /*1e60*/  HMMA.16816.F16 R14, R24.reuse, R20, R14 ;  /* 0x00000014180e723c */ /* 0x048ff0000000080e */
[C---:B------:R-:W-:Y:S08]  /*1e70*/  HMMA.16816.F16 R6, R24.reuse, R22, R6 ;  /* 0x000000161806723c */ /* 0x040ff00000000806 */
[----:B------:R-:W-:Y:S01]  /*1e80*/  HMMA.16816.F16 R8, R24, R28, R8 ;  /* 0x0000001c1808723c */ /* 0x000fe20000000808 */
[----:B-1----:R-:W-:-:S07]  /*1e90*/  LEA R36, R17, R36, 0x4 ;  /* 0x0000002411247211 */ /* 0x002fce00078e20ff */
[----:B------:R-:W-:Y:S01]  /*1ea0*/  HMMA.16816.F16 R10, R24, R30, R10 ;  /* 0x0000001e180a723c */ /* 0x000fe2000000080a */
[----:B------:R-:W-:Y:S06]  /*1eb0*/  BAR.SYNC.DEFER_BLOCKING 0x0 ;  /* 0x0000000000007b1d */ /* 0x000fec0000010000 */
[----:B------:R-:W-:-:S13]  /*1ec0*/  BRA.U UP0, `(.L_x_21) ;  /* 0xfffffffd00207547 */ /* 0x000fda000b83ffff */
.L_x_0:
[----:B------:R-:W1:Y:S01]  /*1ed0*/  S2R R19, SR_TID.X ;  /* 0x0000000000137919 */ /* 0x000e620000002100 */
[----:B------:R-:W3:Y:S01]  /*1ee0*/  LDC.64 R16, c[0x0][0x398] ;  /* 0x0000e600ff107b82 */ /* 0x000ee20000000a00 */
[----:B-1----:R-:W-:-:S05]  /*1ef0*/  SHF.R.U32.HI R0, RZ, 0x5, R19 ;  /* 0x00000005ff007819 */ /* 0x002fca0000011613 */
[----:B------:R-:W-:Y:S01]  /*1f00*/  IMAD.SHL.U32 R18, R0, 0x20, RZ ;  /* 0x0000002000127824 */ /* 0x000fe200078e00ff */
[----:B------:R-:W-:-:S04]  /*1f10*/  SHF.R.U32.HI R0, RZ, 0x2, R19 ;  /* 0x00000002ff007819 */ /* 0x000fc80000011613 */
[----:B------:R-:W-:Y:S02]  /*1f20*/  LOP3.LUT R19, R18, 0x60, RZ, 0xc0, !PT ;  /* 0x0000006012137812 */ /* 0x000fe400078ec0ff */
[----:B------:R-:W-:-:S03]  /*1f30*/  LOP3.LUT R18, R0, 0xe0, RZ, 0xc0, !PT ;  /* 0x000000e000127812 */ /* 0x000fc600078ec0ff */
[----:B------:R-:W-:Y:S02]  /*1f40*/  VIADD R0, R19, UR4 ;  /* 0x0000000413007c36 */ /* 0x000fe40008000000 */
[----:B------:R-:W-:-:S03]  /*1f50*/  VIADD R19, R18, UR5 ;  /* 0x0000000512137c36 */ /* 0x000fc60008000000 */
[CC--:B---3--:R-:W-:Y:S01]  /*1f60*/  ISETP.GE.AND P0, PT, R0.reuse, R17.reuse, PT ;  /* 0x000000110000720c */ /* 0x0c8fe20003f06270 */
[C---:B------:R-:W-:Y:S01]  /*1f70*/  VIADD R21, R19.reuse, 0x10 ;  /* 0x0000001013157836 */ /* 0x040fe20000000000 */
[----:B------:R-:W-:Y:S02]  /*1f80*/  IADD3 R18, PT, PT, R0, 0x10, RZ ;  /* 0x0000001000127810 */ /* 0x000fe40007ffe0ff */
[-C--:B------:R-:W-:Y:S02]  /*1f90*/  ISETP.GE.OR P3, PT, R19, R16.reuse, P0 ;  /* 0x000000101300720c */ /* 0x080fe40000766670 */
[----:B------:R-:W-:Y:S02]  /*1fa0*/  ISETP.GE.AND P1, PT, R18, R17, PT ;  /* 0x000000111200720c */ /* 0x000fe40003f26270 */
[CC--:B------:R-:W-:Y:S02]  /*1fb0*/  ISETP.GE.OR P0, PT, R21.reuse, R16.reuse, P0 ;  /* 0x000000101500720c */ /* 0x0c0fe40000706670 */
[----:B------:R-:W-:-:S02]  /*1fc0*/  ISETP.GE.OR P2, PT, R21, R16, P1 ;  /* 0x000000101500720c */ /* 0x000fc40000f46670 */
[C---:B------:R-:W-:Y:S01]  /*1fd0*/  ISETP.GE.OR P1, PT, R19.reuse, R16, P1 ;  /* 0x000000101300720c */ /* 0x040fe20000f26670 */
[----:B------:R-:W-:-:S04]  /*1fe0*/  IMAD R19, R19, R17, RZ ;  /* 0x0000001113137224 */ /* 0x000fc800078e02ff */
[----:B------:R-:W-:Y:S08]  /*1ff0*/  @P3 BRA `(.L_x_22) ;  /* 0x0000000000443947 */ /* 0x000ff00003800000 */
[----:B------:R-:W1:Y:S01]  /*2000*/  S2R R25, SR_LANEID ;  /* 0x0000000000197919 */ /* 0x000e620000000000 */
[----:B------:R-:W3:Y:S01]  /*2010*/  LDC.64 R20, c[0x0][0x390] ;  /* 0x0000e400ff147b82 */ /* 0x000ee20000000a00 */
[----:B------:R-:W-:Y:S01]  /*2020*/  IMAD.IADD R23, R0, 0x1, R19 ;  /* 0x0000000100177824 */ /* 0x000fe200078e0213 */
[----:B------:R-:W-:Y:S01]  /*2030*/  SHF.R.U32.HI R27, RZ, 0x1, R17 ;  /* 0x00000001ff1b7819 */ /* 0x000fe20000011611 */
[----:B------:R-:W-:Y:S05]  /*2040*/  WARPSYNC.ALL ;  /* 0x0000000000007948 */ /* 0x000fea0003800000 */
[----:B---3--:R-:W-:-:S04]  /*2050*/  IMAD.WIDE R20, R23, 0x2, R20 ;  /* 0x0000000217147825 */ /* 0x008fc800078e0214 */
[----:B------:R-:W-:Y:S01]  /*2060*/  IMAD.MOV.U32 R23, RZ, RZ, RZ ;  /* 0x000000ffff177224 */ /* 0x000fe200078e00ff */
[----:B-1----:R-:W-:Y:S02]  /*2070*/  LOP3.LUT R22, R25, 0x3, RZ, 0xc0, !PT ;  /* 0x0000000319167812 */ /* 0x002fe400078ec0ff */
[----:B------:R-:W-:-:S05]  /*2080*/  SHF.R.U32.HI R25, RZ, 0x2, R25 ;  /* 0x00000002ff197819 */ /* 0x000fca0000011619 */
[----:B------:R-:W-:-:S03]  /*2090*/  IMAD.WIDE.U32 R22, R25, R27, R22 ;  /* 0x0000001b19167225 */ /* 0x000fc600078e0016 */
[----:B------:R-:W-:-:S04]  /*20a0*/  LEA R20, P3, R22, R20, 0x2 ;  /* 0x0000001416147211 */ /* 0x000fc800078610ff */
[----:B------:R-:W-:-:S03]  /*20b0*/  LEA.HI.X R21, R22, R21, R23, 0x2, P3 ;  /* 0x0000001516157211 */ /* 0x000fc600018f1417 */
[----:B------:R-:W-:Y:S02]  /*20c0*/  IMAD.WIDE.U32 R22, R27, 0x20, R20 ;  /* 0x000000201b167825 */ /* 0x000fe400078e0014 */
[----:B--2---:R1:W-:Y:S04]  /*20d0*/  STG.E desc[UR12][R20.64], R32 ;  /* 0x0000002014007986 */ /* 0x0043e8000c10190c */
[----:B------:R1:W-:Y:S04]  /*20e0*/  STG.E desc[UR12][R22.64], R33 ;  /* 0x0000002116007986 */ /* 0x0003e8000c10190c */
[----:B------:R1:W-:Y:S04]  /*20f0*/  STG.E desc[UR12][R20.64+0x10], R12 ;  /* 0x0000100c14007986 */ /* 0x0003e8000c10190c */
[----:B------:R1:W-:Y:S02]  /*2100*/  STG.E desc[UR12][R22.64+0x10], R13 ;  /* 0x0000100d16007986 */ /* 0x0003e4000c10190c */
.L_x_22:
[----:B------:R-:W-:Y:S05]  /*2110*/  @P1 BRA `(.L_x_23) ;  /* 0x0000000000501947 */ /* 0x000fea0003800000 */
[----:B-1----:R-:W1:Y:S01]  /*2120*/  S2R R13, SR_LANEID ;  /* 0x00000000000d7919 */ /* 0x002e620000000000 */
[----:B------:R-:W3:Y:S01]  /*2130*/  LDCU.64 UR4, c[0x0][0x390] ;  /* 0x00007200ff0477ac */ /* 0x000ee20008000a00 */
[----:B------:R-:W-:Y:S02]  /*2140*/  SHF.R.S32.HI R16, RZ, 0x1f, R0 ;  /* 0x0000001fff107819 */ /* 0x000fe40000011400 */
[----:B------:R-:W-:Y:S02]  /*2150*/  IADD3 R18, P1, PT, R0, R19, RZ ;  /* 0x0000001300127210 */ /* 0x000fe40007f3e0ff */
[----:B------:R-:W-:Y:S02]  /*2160*/  SHF.R.U32.HI R27, RZ, 0x1, R17 ;  /* 0x00000001ff1b7819 */ /* 0x000fe40000011611 */
[----:B------:R-:W-:Y:S02]  /*2170*/  LEA.HI.X.SX32 R25, R19, R16, 0x1, P1 ;  /* 0x0000001013197211 */ /* 0x000fe400008f0eff */
[----:B---3--:R-:W-:-:S02]  /*2180*/  LEA R23, P1, R18, UR4, 0x1 ;  /* 0x0000000412177c11 */ /* 0x008fc4000f8208ff */
[----:B-1----:R-:W-:Y:S02]  /*2190*/  LOP3.LUT R12, R13, 0x3, RZ, 0xc0, !PT ;  /* 0x000000030d0c7812 */ /* 0x002fe400078ec0ff */
[----:B------:R-:W-:Y:S01]  /*21a0*/  SHF.R.U32.HI R21, RZ, 0x2, R13 ;  /* 0x00000002ff157819 */ /* 0x000fe2000001160d */
[----:B------:R-:W-:-:S04]  /*21b0*/  IMAD.MOV.U32 R13, RZ, RZ, RZ ;  /* 0x000000ffff0d7224 */ /* 0x000fc800078e00ff */
[----:B------:R-:W-:Y:S01]  /*21c0*/  IMAD.WIDE.U32 R20, R21, R27, R12 ;  /* 0x0000001b15147225 */ /* 0x000fe200078e000c */
[----:B------:R-:W-:Y:S01]  /*21d0*/  LEA.HI.X R13, R18, UR5, R25, 0x1, P1 ;  /* 0x00000005120d7c11 */ /* 0x000fe200088f0c19 */
[----:B------:R-:W-:Y:S05]  /*21e0*/  WARPSYNC.ALL ;  /* 0x0000000000007948 */ /* 0x000fea0003800000 */
[----:B------:R-:W-:-:S04]  /*21f0*/  LEA R12, P1, R20, R23, 0x2 ;  /* 0x00000017140c7211 */ /* 0x000fc800078210ff */
[----:B------:R-:W-:-:S03]  /*2200*/  LEA.HI.X R13, R20, R13, R21, 0x2, P1 ;  /* 0x0000000d140d7211 */ /* 0x000fc600008f1415 */
[----:B------:R-:W-:Y:S02]  /*2210*/  IMAD.WIDE.U32 R20, R27, 0x20, R12 ;  /* 0x000000201b147825 */ /* 0x000fe400078e000c */
[----:B--2---:R3:W-:Y:S04]  /*2220*/  STG.E desc[UR12][R12.64+0x20], R2 ;  /* 0x000020020c007986 */ /* 0x0047e8000c10190c */
[----:B------:R3:W-:Y:S04]  /*2230*/  STG.E desc[UR12][R20.64+0x20], R3 ;  /* 0x0000200314007986 */ /* 0x0007e8000c10190c */
[----:B------:R3:W-:Y:S04]  /*2240*/  STG.E desc[UR12][R12.64+0x30], R4 ;  /* 0x000030040c007986 */ /* 0x0007e8000c10190c */
[----:B------:R3:W-:Y:S02]  /*2250*/  STG.E desc[UR12][R20.64+0x30], R5 ;  /* 0x0000300514007986 */ /* 0x0007e4000c10190c */
.L_x_23:
[----:B------:R-:W-:Y:S01]  /*2260*/  IMAD R19, R17, 0x10, R19 ;  /* 0x0000001011137824 */ /* 0x000fe200078e0213 */
[----:B------:R-:W-:Y:S06]  /*2270*/  @P0 BRA `(.L_x_24) ;  /* 0x0000000000440947 */ /* 0x000fec0003800000 */
[----:B-1-3--:R-:W1:Y:S01]  /*2280*/  S2R R12, SR_LANEID ;  /* 0x00000000000c7919 */ /* 0x00ae620000000000 */
        /* <DEDUP_REMOVED lines=16> */
.L_x_24:
[----:B--2---:R-:W-:Y:S05]  /*2390*/  @P2 EXIT ;  /* 0x000000000000294d */ /* 0x004fea0003800000 */
[----:B---34-:R-:W2:Y:S01]  /*23a0*/  S2R R4, SR_LANEID ;  /* 0x0000000000047919 */ /* 0x018ea20000000000 */
[----:B------:R-:W3:Y:S01]  /*23b0*/  LDCU.64 UR4, c[0x0][0x390] ;  /* 0x00007200ff0477ac */ /* 0x000ee20008000a00 */
[----:B------:R-:W-:Y:S02]  /*23c0*/  SHF.R.S32.HI R3, RZ, 0x1f, R19 ;  /* 0x0000001fff037819 */ /* 0x000fe40000011413 */
[C---:B------:R-:W-:Y:S02]  /*23d0*/  IADD3 R19, P0, PT, R0.reuse, R19, RZ ;  /* 0x0000001300137210 */ /* 0x040fe40007f1e0ff */
[----:B------:R-:W-:Y:S02]  /*23e0*/  SHF.R.U32.HI R17, RZ, 0x1, R17 ;  /* 0x00000001ff117819 */ /* 0x000fe40000011611 */
[----:B------:R-:W-:Y:S01]  /*23f0*/  LEA.HI.X.SX32 R0, R0, R3, 0x1, P0 ;  /* 0x0000000300007211 */ /* 0x000fe200000f0eff */
[----:B------:R-:W-:Y:S01]  /*2400*/  IMAD.MOV.U32 R3, RZ, RZ, RZ ;  /* 0x000000ffff037224 */ /* 0x000fe200078e00ff */
[----:B---3--:R-:W-:-:S02]  /*2410*/  LEA R7, P0, R19, UR4, 0x1 ;  /* 0x0000000413077c11 */ /* 0x008fc4000f8008ff */
[----:B--2---:R-:W-:Y:S02]  /*2420*/  LOP3.LUT R2, R4, 0x3, RZ, 0xc0, !PT ;  /* 0x0000000304027812 */ /* 0x004fe400078ec0ff */
[----:B------:R-:W-:-:S05]  /*2430*/  SHF.R.U32.HI R5, RZ, 0x2, R4 ;  /* 0x00000002ff057819 */ /* 0x000fca0000011604 */
[----:B------:R-:W-:Y:S01]  /*2440*/  IMAD.WIDE.U32 R4, R5, R17, R2 ;  /* 0x0000001105047225 */ /* 0x000fe200078e0002 */
[----:B------:R-:W-:Y:S01]  /*2450*/  LEA.HI.X R3, R19, UR5, R0, 0x1, P0 ;  /* 0x0000000513037c11 */ /* 0x000fe200080f0c00 */
[----:B------:R-:W-:Y:S05]  /*2460*/  WARPSYNC.ALL ;  /* 0x0000000000007948 */ /* 0x000fea0003800000 */
[----:B------:R-:W-:-:S04]  /*2470*/  LEA R2, P0, R4, R7, 0x2 ;  /* 0x0000000704027211 */ /* 0x000fc800078010ff */
[----:B------:R-:W-:-:S03]  /*2480*/  LEA.HI.X R3, R4, R3, R5, 0x2, P0 ;  /* 0x0000000304037211 */ /* 0x000fc600000f1405 */
[----:B------:R-:W-:Y:S02]  /*2490*/  IMAD.WIDE.U32 R4, R17, 0x20, R2 ;  /* 0x0000002011047825 */ /* 0x000fe400078e0002 */
[----:B------:R-:W-:Y:S04]  /*24a0*/  STG.E desc[UR12][R2.64+0x20], R8 ;  /* 0x0000200802007986 */ /* 0x000fe8000c10190c */
[----:B------:R-:W-:Y:S04]  /*24b0*/  STG.E desc[UR12][R4.64+0x20], R9 ;  /* 0x0000200904007986 */ /* 0x000fe8000c10190c */
[----:B------:R-:W-:Y:S04]  /*24c0*/  STG.E desc[UR12][R2.64+0x30], R10 ;  /* 0x0000300a02007986 */ /* 0x000fe8000c10190c */
[----:B------:R-:W-:Y:S01]  /*24d0*/  STG.E desc[UR12][R4.64+0x30], R11 ;  /* 0x0000300b04007986 */ /* 0x000fe2000c10190c */
[----:B------:R-:W-:Y:S05]  /*24e0*/  EXIT ;  /* 0x000000000000794d */ /* 0x000fea0003800000 */
.L_x_25:
[----:B------:R-:W-:-:S00]  /*24f0*/  BRA `(.L_x_25) ;  /* 0xfffffffc00fc7947 */ /* 0x000fc0000383ffff */
[----:B------:R-:W-:-:S00]  /*2500*/  NOP ;  /* 0x0000000000007918 */ /* 0x000fc00000000000 */
[----:B------:R-:W-:-:S00]  /*2510*/  NOP ;  /* 0x0000000000007918 */ /* 0x000fc00000000000 */
[----:B------:R-:W-:-:S00]  /*2520*/  NOP ;  /* 0x0000000000007918 */ /* 0x000fc00000000000 */
[----:B------:R-:W-:-:S00]  /*2530*/  NOP ;  /* 0x0000000000007918 */ /* 0x000fc00000000000 */
[----:B------:R-:W-:-:S00]  /*2540*/  NOP ;  /* 0x0000000000007918 */ /* 0x000fc00000000000 */
[----:B------:R-:W-:-:S00]  /*2550*/  NOP ;  /* 0x0000000000007918 */ /* 0x000fc00000000000 */
[----:B------:R-:W-:-:S00]  /*2560*/  NOP ;  /* 0x0000000000007918 */ /* 0x000fc00000000000 */
[----:B------:R-:W-:-:S00]  /*2570*/  NOP ;  /* 0x0000000000007918 */ /* 0x000fc00000000000 */
.L_x_52:


//--------------------- .text._Z20combined_gemm_kernelILb0EEvPK6__halfS2_PS0_iiii --------------------------
	.section	.text._Z20combined_gemm_kernelILb0EEvPK6__halfS2_PS0_iiii,"ax",@progbits
	.align	128
        .global         _Z20combined_gemm_kernelILb0EEvPK6__halfS2_PS0_iiii
        .type           _Z20combined_gemm_kernelILb0EEvPK6__halfS2_PS0_iiii,@function
        .size           _Z20combined_gemm_kernelILb0EEvPK6__halfS2_PS0_iiii,(.L_x_53 - _Z20combined_gemm_kernelILb0EEvPK6__halfS2_PS0_iiii)
        .other          _Z20combined_gemm_kernelILb0EEvPK6__halfS2_PS0_iiii,@"STO_CUDA_ENTRY STV_DEFAULT"
_Z20combined_gemm_kernelILb0EEvPK6__halfS2_PS0_iiii:
.text._Z20combined_gemm_kernelILb0EEvPK6__halfS2_PS0_iiii:
[----:B------:R-:W-:Y:S01]  /*0000*/  LDC R1, c[0x0][0x37c] ;  /* 0x0000df00ff017b82 */ /* 0x000fe20000000800 */
[----:B------:R-:W1:Y:S01]  /*0010*/  LDCU UR8, c[0x0][0x3a0] ;  /* 0x00007400ff0877ac */ /* 0x000e620008000800 */
[----:B------:R-:W-:Y:S02]  /*0020*/  CS2R R32, SRZ ;  /* 0x0000000000207805 */ /* 0x000fe4000001ff00 */
[----:B------:R-:W-:Y:S02]  /*0030*/  CS2R R14, SRZ ;  /* 0x00000000000e7805 */ /* 0x000fe4000001ff00 */
[----:B------:R-:W-:Y:S02]  /*0040*/  CS2R R12, SRZ ;  /* 0x00000000000c7805 */ /* 0x000fe4000001ff00 */
[----:B------:R-:W-:Y:S02]  /*0050*/  CS2R R10, SRZ ;  /* 0x00000000000a7805 */ /* 0x000fe4000001ff00 */
[----:B------:R-:W-:-:S02]  /*0060*/  CS2R R8, SRZ ;  /* 0x0000000000087805 */ /* 0x000fc4000001ff00 */
[----:B------:R-:W-:Y:S02]  /*0070*/  CS2R R6, SRZ ;  /* 0x0000000000067805 */ /* 0x000fe4000001ff00 */
[----:B------:R-:W-:Y:S02]  /*0080*/  CS2R R4, SRZ ;  /* 0x0000000000047805 */ /* 0x000fe4000001ff00 */
[----:B------:R-:W-:Y:S01]  /*0090*/  CS2R R34, SRZ ;  /* 0x0000000000227805 */ /* 0x000fe2000001ff00 */
[----:B------:R-:W2:Y:S01]  /*00a0*/  LDCU.64 UR10, c[0x0][0x358] ;  /* 0x00006b00ff0a77ac */ /* 0x000ea20008000a00 */
[----:B-1----:R-:W-:-:S09]  /*00b0*/  UISETP.GE.AND UP0, UPT, UR8, 0x10, UPT ;  /* 0x000000100800788c */ /* 0x002fd2000bf06270 */
[----:B------:R-:W-:Y:S05]  /*00c0*/  BRA.U !UP0, `(.L_x_26) ;  /* 0x0000001908c47547 */ /* 0x000fea000b800000 */
[----:B------:R-:W1:Y:S01]  /*00d0*/  S2R R0, SR_TID.X ;  /* 0x0000000000007919 */ /* 0x000e620000002100 */
[----:B------:R-:W3:Y:S01]  /*00e0*/  S2UR UR6, SR_CgaCtaId ;  /* 0x00000000000679c3 */ /* 0x000ee20000008800 */
[----:B------:R-:W-:Y:S01]  /*00f0*/  UMOV UR4, 0x400 ;  /* 0x0000040000047882 */ /* 0x000fe20000000000 */
[----:B------:R-:W4:Y:S01]  /*0100*/  S2R R12, SR_CTAID.Y ;  /* 0x00000000000c7919 */ /* 0x000f220000002600 */
[----:B------:R-:W5:Y:S05]  /*0110*/  S2R R10, SR_CTAID.X ;  /* 0x00000000000a7919 */ /* 0x000f6a0000002500 */
[----:B------:R-:W2:Y:S01]  /*0120*/  LDC.64 R2, c[0x0][0x380] ;  /* 0x0000e000ff027b82 */ /* 0x000ea20000000a00 */
[----:B---3--:R-:W-:-:S02]  /*0130*/  ULEA UR5, UR6, UR4, 0x18 ;  /* 0x0000000406057291 */ /* 0x008fc4000f8ec0ff */
        /* <DEDUP_REMOVED lines=8> */
[----:B------:R-:W-:Y:S01]  /*01c0*/  LOP3.LUT R45, R46, 0x78, RZ, 0xc0, !PT ;  /* 0x000000782e2d7812 */ /* 0x000fe200078ec0ff */
[----:B----4-:R-:W-:Y:S01]  /*01d0*/  IMAD R43, R12, 0x80, R7 ;  /* 0x000000800c2b7824 */ /* 0x010fe200078e0207 */
[----:B------:R-:W-:Y:S01]  /*01e0*/  LOP3.LUT R44, R46, 0x8, RZ, 0xc0, !PT ;  /* 0x000000082e2c7812 */ /* 0x000fe200078ec0ff */
[----:B------:R-:W-:Y:S01]  /*01f0*/  ULEA.HI UR7, UR6, UR8, URZ, 0x4 ;  /* 0x0000000806077291 */ /* 0x000fe2000f8f20ff */
[----:B------:R-:W-:Y:S01]  /*0200*/  LEA R41, R7, UR5, 0x5 ;  /* 0x0000000507297c11 */ /* 0x000fe2000f8e28ff */
[----:B-----5:R-:W-:Y:S01]  /*0210*/  IMAD R7, R10, 0x80, R45 ;  /* 0x000000800a077824 */ /* 0x020fe200078e022d */
[C---:B------:R-:W-:Y:S01]  /*0220*/  LOP3.LUT R10, R8.reuse, 0x10, RZ, 0xc0, !PT ;  /* 0x00000010080a7812 */ /* 0x040fe200078ec0ff */
[----:B------:R-:W1:Y:S01]  /*0230*/  @!P0 LDC R11, c[0x0][0x39c] ;  /* 0x0000e700ff0b8b82 */ /* 0x000e620000000800 */
[----:B------:R-:W-:Y:S01]  /*0240*/  IMAD R42, R43, UR8, R44 ;  /* 0x000000082b2a7c24 */ /* 0x000fe2000f8e022c */
[----:B------:R-:W-:Y:S01]  /*0250*/  LOP3.LUT R9, R8, 0xf0, RZ, 0xc0, !PT ;  /* 0x000000f008097812 */ /* 0x000fe200078ec0ff */
[----:B------:R-:W-:Y:S01]  /*0260*/  ULOP3.LUT UR6, UR8, 0x7ffffff0, URZ, 0xc0, !UPT ;  /* 0x7ffffff008067892 */ /* 0x000fe2000f8ec0ff */
[----:B------:R-:W-:Y:S01]  /*0270*/  LEA R40, R6, UR4, 0x8 ;  /* 0x0000000406287c11 */ /* 0x000fe2000f8e40ff */
[----:B------:R-:W-:Y:S01]  /*0280*/  IMAD.IADD R41, R41, 0x1, R10 ;  /* 0x0000000129297824 */ /* 0x000fe200078e020a */
[----:B------:R-:W-:Y:S01]  /*0290*/  USHF.R.S32.HI UR8, URZ, 0x4, UR7 ;  /* 0x00000004ff087899 */ /* 0x000fe20008011407 */
[----:B--2---:R-:W-:Y:S01]  /*02a0*/  IMAD.WIDE R2, R42, 0x2, R2 ;  /* 0x000000022a027825 */ /* 0x004fe200078e0202 */
[----:B------:R-:W2:Y:S01]  /*02b0*/  @!P0 LDC.64 R4, c[0x0][0x388] ;  /* 0x0000e200ff048b82 */ /* 0x000ea20000000a00 */
[----:B------:R-:W-:Y:S01]  /*02c0*/  IADD3 R40, PT, PT, R40, R9, RZ ;  /* 0x0000000928287210 */ /* 0x000fe20007ffe0ff */
[----:B------:R-:W-:-:S02]  /*02d0*/  UISETP.NE.AND UP0, UPT, UR6, 0x10, UPT ;  /* 0x000000100600788c */ /* 0x000fc4000bf05270 */
[----:B------:R-:W-:Y:S01]  /*02e0*/  @!PT LDS RZ, [RZ] ;  /* 0x00000000fffff984 */ /* 0x000fe20000000800 */
[----:B------:R-:W-:Y:S01]  /*02f0*/  @!PT LDS RZ, [RZ] ;  /* 0x00000000fffff984 */ /* 0x000fe20000000800 */
[----:B------:R-:W-:Y:S01]  /*0300*/  @!PT LDS RZ, [RZ] ;  /* 0x00000000fffff984 */ /* 0x000fe20000000800 */
[----:B------:R3:W-:Y:S01]  /*0310*/  @!P0 LDGSTS.E.BYPASS.128 [R41], desc[UR10][R2.64] ;  /* 0x0000000002298fae */ /* 0x0007e2000b98180a */
[----:B-1----:R-:W-:-:S04]  /*0320*/  @!P0 IMAD R11, R6, R11, R7 ;  /* 0x0000000b060b8224 */ /* 0x002fc800078e0207 */
[----:B--2---:R-:W-:-:S05]  /*0330*/  @!P0 IMAD.WIDE R4, R11, 0x2, R4 ;  /* 0x000000020b048825 */ /* 0x004fca00078e0204 */
[----:B------:R3:W-:Y:S04]  /*0340*/  @!P0 LDGSTS.E.BYPASS.128 [R40], desc[UR10][R4.64] ;  /* 0x0000000004288fae */ /* 0x0007e8000b98180a */
[----:B------:R-:W0:Y:S01]  /*0350*/  LDGDEPBAR ;  /* 0x00000000000079af */ /* 0x000e220000000000 */
[----:B------:R-:W-:Y:S05]  /*0360*/  BRA.U !UP0, `(.L_x_27) ;  /* 0x00000001083c7547 */ /* 0x000fea000b800000 */
[----:B------:R-:W-:Y:S01]  /*0370*/  ISETP.GT.U32.AND P0, PT, R0, 0xff, PT ;  /* 0x000000ff0000780c */ /* 0x000fe20003f04070 */
[----:B------:R-:W-:-:S12]  /*0380*/  BSSY.RECONVERGENT B0, `(.L_x_28) ;  /* 0x000000c000007945 */ /* 0x000fd80003800200 */
[----:B------:R-:W-:Y:S05]  /*0390*/  @P0 BRA `(.L_x_29) ;  /* 0x0000000000280947 */ /* 0x000fea0003800000 */
[----:B---3--:R-:W1:Y:S01]  /*03a0*/  LDC.64 R4, c[0x0][0x388] ;  /* 0x0000e200ff047b82 */ /* 0x008e620000000a00 */
[----:B------:R-:W2:Y:S01]  /*03b0*/  LDCU UR6, c[0x0][0x39c] ;  /* 0x00007380ff0677ac */ /* 0x000ea20008000800 */
[----:B------:R-:W-:Y:S01]  /*03c0*/  VIADD R6, R6, 0x10 ;  /* 0x0000001006067836 */ /* 0x000fe20000000000 */
[----:B------:R-:W-:Y:S01]  /*03d0*/  @!PT LDS RZ, [RZ] ;  /* 0x00000000fffff984 */ /* 0x000fe20000000800 */
[----:B------:R-:W-:Y:S01]  /*03e0*/  @!PT LDS RZ, [RZ] ;  /* 0x00000000fffff984 */ /* 0x000fe20000000800 */
[----:B------:R-:W-:Y:S01]  /*03f0*/  @!PT LDS RZ, [RZ] ;  /* 0x00000000fffff984 */ /* 0x000fe20000000800 */
[----:B------:R4:W-:Y:S03]  /*0400*/  LDGSTS.E.BYPASS.128 [R41+0x1000], desc[UR10][R2.64+0x20] ;  /* 0x0100002002297fae */ /* 0x0009e6000b98180a */
[----:B--2---:R-:W-:-:S04]  /*0410*/  IMAD R7, R6, UR6, R7 ;  /* 0x0000000606077c24 */ /* 0x004fc8000f8e0207 */
[----:B-1----:R-:W-:-:S05]  /*0420*/  IMAD.WIDE R4, R7, 0x2, R4 ;  /* 0x0000000207047825 */ /* 0x002fca00078e0204 */
[----:B------:R4:W-:Y:S02]  /*0430*/  LDGSTS.E.BYPASS.128 [R40+0x1000], desc[UR10][R4.64] ;  /* 0x0100000004287fae */ /* 0x0009e4000b98180a */
.L_x_29:
[----:B------:R-:W-:Y:S05]  /*0440*/  BSYNC.RECONVERGENT B0 ;  /* 0x0000000000007941 */ /* 0x000fea0003800200 */
.L_x_28:
[----:B------:R-:W0:Y:S02]  /*0450*/  LDGDEPBAR ;  /* 0x00000000000079af */ /* 0x000e240000000000 */
.L_x_27:
[----:B------:R-:W-:Y:S01]  /*0460*/  UIADD3 UR6, UPT, UPT, UR8, -0x1, URZ ;  /* 0xffffffff08067890 */ /* 0x000fe2000fffe0ff */
[----:B---34-:R-:W-:Y:S01]  /*0470*/  IMAD.MOV.U32 R2, RZ, RZ, RZ ;  /* 0x000000ffff027224 */ /* 0x018fe200078e00ff */
[----:B------:R-:W-:Y:S01]  /*0480*/  CS2R R14, SRZ ;  /* 0x00000000000e7805 */ /* 0x000fe2000001ff00 */
[----:B------:R-:W-:Y:S01]  /*0490*/  IMAD.MOV.U32 R32, RZ, RZ, RZ ;  /* 0x000000ffff207224 */ /* 0x000fe200078e00ff */
[----:B------:R-:W-:Y:S01]  /*04a0*/  UISETP.GE.U32.AND UP0, UPT, UR6, 0x3, UPT ;  /* 0x000000030600788c */ /* 0x000fe2000bf06070 */
[----:B------:R-:W-:Y:S02]  /*04b0*/  CS2R R12, SRZ ;  /* 0x00000000000c7805 */ /* 0x000fe4000001ff00 */
        /* <DEDUP_REMOVED lines=13> */
[----:B------:R-:W-:-:S02]  /*0590*/  CS2R R6, SRZ ;  /* 0x0000000000067805 */ /* 0x000fc4000001ff00 */
[----:B------:R-:W-:Y:S01]  /*05a0*/  CS2R R34, SRZ ;  /* 0x0000000000227805 */ /* 0x000fe2000001ff00 */
[----:B------:R-:W-:Y:S01]  /*05b0*/  ULOP3.LUT UR7, UR8, 0x7fffffc, URZ, 0xc0, !UPT ;  /* 0x07fffffc08077892 */ /* 0x000fe2000f8ec0ff */
[----:B------:R-:W2:Y:S01]  /*05c0*/  LDCU UR9, c[0x0][0x39c] ;  /* 0x00007380ff0977ac */ /* 0x000ea20008000800 */
[--C-:B-1----:R-:W-:Y:S02]  /*05d0*/  SHF.R.U32.HI R2, RZ, 0x3, R4.reuse ;  /* 0x00000003ff027819 */ /* 0x102fe40000011604 */
[----:B------:R-:W-:Y:S02]  /*05e0*/  LOP3.LUT R3, R4, 0x7, RZ, 0xc0, !PT ;  /* 0x0000000704037812 */ /* 0x000fe400078ec0ff */
[----:B------:R-:W-:Y:S01]  /*05f0*/  SHF.R.U32.HI R4, RZ, 0x4, R4 ;  /* 0x00000004ff047819 */ /* 0x000fe20000011604 */
[----:B------:R-:W-:-:S04]  /*0600*/  IMAD.SHL.U32 R2, R2, 0x8, RZ ;  /* 0x0000000802027824 */ /* 0x000fc800078e00ff */
[----:B------:R-:W-:Y:S01]  /*0610*/  IMAD.SHL.U32 R4, R4, 0x8, RZ ;  /* 0x0000000804047824 */ /* 0x000fe200078e00ff */
[----:B------:R-:W-:-:S04]  /*0620*/  LOP3.LUT R3, R2, 0x8, R3, 0xe2, !PT ;  /* 0x0000000802037812 */ /* 0x000fc800078ee203 */
[C---:B------:R-:W-:Y:S01]  /*0630*/  LEA R2, R3.reuse, R4, 0x4 ;  /* 0x0000000403027211 */ /* 0x040fe200078e20ff */
[----:B------:R-:W-:Y:S01]  /*0640*/  IMAD R3, R3, 0x80, R4 ;  /* 0x0000008003037824 */ /* 0x000fe200078e0204 */
[----:B------:R-:W-:-:S03]  /*0650*/  CS2R R4, SRZ ;  /* 0x0000000000047805 */ /* 0x000fc6000001ff00 */
[----:B------:R-:W-:Y:S02]  /*0660*/  IMAD.SHL.U32 R2, R2, 0x2, RZ ;  /* 0x0000000202027824 */ /* 0x000fe400078e00ff */
[----:B--2---:R-:W-:-:S07]  /*0670*/  IMAD.SHL.U32 R3, R3, 0x2, RZ ;  /* 0x0000000203037824 */ /* 0x004fce00078e00ff */
.L_x_43:
[----:B------:R-:W-:Y:S01]  /*0680*/  IADD3 R21, PT, PT, R49, 0x2, RZ ;  /* 0x0000000231157810 */ /* 0x000fe20007ffe0ff */
        /* <DEDUP_REMOVED lines=10> */
[----:B------:R-:W1:Y:S01]  /*0730*/  S2R R20, SR_CTAID.X ;  /* 0x0000000000147919 */ /* 0x000e620000002500 */
[----:B------:R-:W2:Y:S01]  /*0740*/  LDC.64 R18, c[0x0][0x380] ;  /* 0x0000e000ff127b82 */ /* 0x000ea20000000a00 */
[----:B------:R-:W-:-:S07]  /*0750*/  IMAD.SHL.U32 R21, R21, 0x10, RZ ;  /* 0x0000001015157824 */ /* 0x000fce00078e00ff */
[----:B------:R-:W3:Y:S01]  /*0760*/  LDC.64 R16, c[0x0][0x388] ;  /* 0x0000e200ff107b82 */ /* 0x000ee20000000a00 */
[----:B-1----:R-:W-:Y:S01]  /*0770*/  IMAD R23, R20, 0x80, R45 ;  /* 0x0000008014177824 */ /* 0x002fe200078e022d */
[----:B------:R-:W-:Y:S01]  /*0780*/  LEA.HI R20, R0, R21, RZ, 0x1c ;  /* 0x0000001500147211 */ /* 0x000fe200078fe0ff */
[----:B------:R-:W-:-:S04]  /*0790*/  IMAD.IADD R21, R42, 0x1, R21 ;  /* 0x000000012a157824 */ /* 0x000fc800078e0215 */
[----:B------:R-:W-:Y:S02]  /*07a0*/  IMAD R23, R20, UR9, R23 ;  /* 0x0000000914177c24 */ /* 0x000fe4000f8e0217 */
[----:B--2---:R-:W-:-:S04]  /*07b0*/  IMAD.WIDE R18, R21, 0x2, R18 ;  /* 0x0000000215127825 */ /* 0x004fc800078e0212 */
        /* <DEDUP_REMOVED lines=8> */
.L_x_33:
[----:B------:R-:W-:Y:S05]  /*0840*/  BSYNC.RECONVERGENT B0 ;  /* 0x0000000000007941 */ /* 0x000fea0003800200 */
.L_x_32:
[----:B------:R-:W0:Y:S02]  /*0850*/  LDGDEPBAR ;  /* 0x00000000000079af */ /* 0x000e240000000000 */
.L_x_31:
[----:B-1----:R-:W1:Y:S01]  /*0860*/  S2R R17, SR_LANEID ;  /* 0x0000000000117919 */ /* 0x002e620000000000 */
[----:B------:R-:W2:Y:S01]  /*0870*/  S2UR UR4, SR_CgaCtaId ;  /* 0x00000000000479c3 */ /* 0x000ea20000008800 */
[----:B------:R-:W-:Y:S01]  /*0880*/  UMOV UR5, 0x400 ;  /* 0x0000040000057882 */ /* 0x000fe20000000000 */
[C---:B------:R-:W-:Y:S01]  /*0890*/  IMAD.SHL.U32 R46, R0.reuse, 0x8, RZ ;  /* 0x00000008002e7824 */ /* 0x040fe200078e00ff */
[----:B------:R-:W-:Y:S01]  /*08a0*/  UIADD3 UR6, UPT, UPT, UR5, 0x3000, URZ ;  /* 0x0000300005067890 */ /* 0x000fe2000fffe0ff */
[----:B------:R-:W-:-:S03]  /*08b0*/  IMAD.SHL.U32 R47, R0, 0x2, RZ ;  /* 0x00000002002f7824 */ /* 0x000fc600078e00ff */
[----:B------:R-:W-:Y:S02]  /*08c0*/  LOP3.LUT R48, R46, 0x1c00, RZ, 0xc0, !PT ;  /* 0x00001c002e307812 */ /* 0x000fe400078ec0ff */
[----:B------:R-:W-:Y:S01]  /*08d0*/  LOP3.LUT R47, R47, 0xc0, RZ, 0xc0, !PT ;  /* 0x000000c02f2f7812 */ /* 0x000fe200078ec0ff */
[----:B--2---:R-:W-:Y:S02]  /*08e0*/  ULEA UR5, UR4, UR5, 0x18 ;  /* 0x0000000504057291 */ /* 0x004fe4000f8ec0ff */
[----:B------:R-:W-:Y:S01]  /*08f0*/  ULEA UR4, UR4, UR6, 0x18 ;  /* 0x0000000604047291 */ /* 0x000fe2000f8ec0ff */
[----:B-1----:R-:W-:Y:S02]  /*0900*/  SHF.R.U32.HI R16, RZ, 0x3, R17 ;  /* 0x00000003ff107819 */ /* 0x002fe40000011611 */
[----:B------:R-:W-:Y:S02]  /*0910*/  LOP3.LUT R18, R17, 0x7, RZ, 0xc0, !PT ;  /* 0x0000000711127812 */ /* 0x000fe400078ec0ff */
[----:B------:R-:W-:Y:S01]  /*0920*/  SHF.L.U32 R19, R16, 0x3, RZ ;  /* 0x0000000310137819 */ /* 0x000fe200000006ff */
[----:B------:R-:W-:-:S03]  /*0930*/  IMAD.HI.U32 R16, R49, -0x55555555, RZ ;  /* 0xaaaaaaab31107827 */ /* 0x000fc600078e00ff */
[----:B------:R-:W-:Y:S02]  /*0940*/  LOP3.LUT R19, R19, 0x8, R18, 0xe2, !PT ;  /* 0x0000000813137812 */ /* 0x000fe400078ee212 */
[----:B------:R-:W-:Y:S02]  /*0950*/  SHF.R.U32.HI R16, RZ, 0x1, R16 ;  /* 0x00000001ff107819 */ /* 0x000fe40000011610 */
[----:B------:R-:W-:-:S03]  /*0960*/  SHF.R.U32.HI R18, RZ, 0x4, R17 ;  /* 0x00000004ff127819 */ /* 0x000fc60000011611 */
[----:B------:R-:W-:Y:S02]  /*0970*/  IMAD R16, R16, -0x3, R49 ;  /* 0xfffffffd10107824 */ /* 0x000fe400078e0231 */
[----:B------:R-:W-:-:S03]  /*0980*/  IMAD.SHL.U32 R50, R18, 0x8, RZ ;  /* 0x0000000812327824 */ /* 0x000fc600078e00ff */
[C---:B------:R-:W-:Y:S01]  /*0990*/  LEA R17, R16.reuse, UR5, 0xc ;  /* 0x0000000510117c11 */ /* 0x040fe2000f8e60ff */
[C-C-:B------:R-:W-:Y:S01]  /*09a0*/  IMAD R51, R19.reuse, 0x10, R50.reuse ;  /* 0x0000001013337824 */ /* 0x140fe200078e0232 */
[----:B------:R-:W-:Y:S01]  /*09b0*/  LEA R18, R16, UR4, 0xc ;  /* 0x0000000410127c11 */ /* 0x000fe2000f8e60ff */
[----:B------:R-:W-:Y:S02]  /*09c0*/  IMAD R50, R19, 0x80, R50 ;  /* 0x0000008013327824 */ /* 0x000fe400078e0232 */
[----:B------:R-:W-:Y:S01]  /*09d0*/  IMAD.IADD R16, R17, 0x1, R48 ;  /* 0x0000000111107824 */ /* 0x000fe200078e0230 */
[----:B------:R-:W-:-:S03]  /*09e0*/  IADD3 R17, PT, PT, R18, R47, RZ ;  /* 0x0000002f12117210 */ /* 0x000fc60007ffe0ff */
[----:B------:R-:W-:Y:S02]  /*09f0*/  IMAD.U32 R18, R51, 0x2, R16 ;  /* 0x0000000233127824 */ /* 0x000fe400078e0010 */
[----:B------:R-:W-:Y:S02]  /*0a00*/  VIADD R16, R16, 0x200 ;  /* 0x0000020010107836 */ /* 0x000fe40000000000 */
[----:B------:R-:W-:Y:S02]  /*0a10*/  VIADD R19, R17, 0x20 ;  /* 0x0000002011137836 */ /* 0x000fe40000000000 */
[C---:B------:R-:W-:Y:S02]  /*0a20*/  IMAD.U32 R20, R50.reuse, 0x2, R17 ;  /* 0x0000000232147824 */ /* 0x040fe400078e0011 */
[----:B------:R-:W-:Y:S01]  /*0a30*/  IMAD.U32 R28, R51, 0x2, R16 ;  /* 0x00000002331c7824 */ /* 0x000fe200078e0010 */
[----:B------:R-:W-:Y:S02]  /*0a40*/  LEA R24, R50, R19, 0x1 ;  /* 0x0000001332187211 */ /* 0x000fe400078e08ff */
        /* <DEDUP_REMOVED lines=8> */
[----:B------:R-:W-:Y:S01]  /*0ad0*/  VIADD R21, R49, 0x3 ;  /* 0x0000000331157836 */ /* 0x000fe20000000000 */
[----:B------:R-:W-:Y:S04]  /*0ae0*/  BAR.SYNC.DEFER_BLOCKING 0x0 ;  /* 0x0000000000007b1d */ /* 0x000fe80000010000 */
[----:B------:R-:W-:-:S02]  /*0af0*/  ISETP.GE.AND P0, PT, R21, UR8, PT ;  /* 0x0000000815007c0c */ /* 0x000fc4000bf06270 */
[C---:B------:R-:W-:Y:S08]  /*0b00*/  HMMA.16816.F16 R4, R16.reuse, R22, R4 ;  /* 0x000000161004723c */ /* 0x040ff00000000804 */
[C---:B---3--:R-:W-:Y:S08]  /*0b10*/  HMMA.16816.F16 R6, R16.reuse, R24, R6 ;  /* 0x000000181006723c */ /* 0x048ff00000000806 */
[----:B------:R-:W-:Y:S01]  /*0b20*/  HMMA.16816.F16 R8, R16, R26, R8 ;  /* 0x0000001a1008723c */ /* 0x000fe20000000808 */
        /* <DEDUP_REMOVED lines=19> */
[----:B--2---:R-:W-:Y:S01]  /*0c60*/  IMAD.WIDE R18, R21, 0x2, R18 ;  /* 0x0000000215127825 */ /* 0x004fe200078e0212 */
[----:B------:R-:W-:-:S03]  /*0c70*/  LEA R21, R53, R41, 0xc ;  /* 0x0000002935157211 */ /* 0x000fc600078e60ff */
[----:B---3--:R-:W-:Y:S02]  /*0c80*/  IMAD.WIDE R16, R23, 0x2, R16 ;  /* 0x0000000217107825 */ /* 0x008fe400078e0210 */
[----:B------:R-:W-:Y:S01]  /*0c90*/  @!PT LDS RZ, [RZ] ;  /* 0x00000000fffff984 */ /* 0x000fe20000000800 */
[----:B------:R-:W-:Y:S01]  /*0ca0*/  @!PT LDS RZ, [RZ] ;  /* 0x00000000fffff984 */ /* 0x000fe20000000800 */
[----:B------:R-:W-:Y:S01]  /*0cb0*/  @!PT LDS RZ, [RZ] ;  /* 0x00000000fffff984 */ /* 0x000fe20000000800 */
[----:B------:R1:W-:Y:S02]  /*0cc0*/  LDGSTS.E.BYPASS.128 [R21], desc[UR10][R18.64] ;  /* 0x0000000012157fae */ /* 0x0003e4000b98180a */
[----:B------:R-:W-:-:S05]  /*0cd0*/  IMAD R23, R53, 0x1000, R40 ;  /* 0x0000100035177824 */ /* 0x000fca00078e0228 */
[----:B------:R1:W-:Y:S02]  /*0ce0*/  LDGSTS.E.BYPASS.128 [R23], desc[UR10][R16.64] ;  /* 0x0000000010177fae */ /* 0x0003e4000b98180a */
.L_x_36:
[----:B------:R-:W-:Y:S05]  /*0cf0*/  BSYNC.RECONVERGENT B0 ;  /* 0x0000000000007941 */ /* 0x000fea0003800200 */
.L_x_35:
[----:B------:R-:W0:Y:S02]  /*0d00*/  LDGDEPBAR ;  /* 0x00000000000079af */ /* 0x000e240000000000 */
.L_x_34:
[C---:B-1----:R-:W-:Y:S01]  /*0d10*/  VIADD R16, R49.reuse, 0x1 ;  /* 0x0000000131107836 */ /* 0x042fe20000000000 */
[----:B------:R-:W-:-:S03]  /*0d20*/  IADD3 R52, PT, PT, R49, 0x4, RZ ;  /* 0x0000000431347810 */ /* 0x000fc60007ffe0ff */
[----:B------:R-:W-:Y:S01]  /*0d30*/  IMAD.HI.U32 R17, R16, -0x55555555, RZ ;  /* 0xaaaaaaab10117827 */ /* 0x000fe200078e00ff */
[----:B------:R-:W-:-:S04]  /*0d40*/  ISETP.GE.AND P0, PT, R52, UR8, PT ;  /* 0x0000000834007c0c */ /* 0x000fc8000bf06270 */
[----:B------:R-:W-:-:S05]  /*0d50*/  SHF.R.U32.HI R17, RZ, 0x1, R17 ;  /* 0x00000001ff117819 */ /* 0x000fca0000011611 */
[----:B------:R-:W-:-:S05]  /*0d60*/  IMAD R17, R17, -0x3, R16 ;  /* 0xfffffffd11117824 */ /* 0x000fca00078e0210 */
[C---:B------:R-:W-:Y:S02]  /*0d70*/  LEA R18, R17.reuse, UR4, 0xc ;  /* 0x0000000411127c11 */ /* 0x040fe4000f8e60ff */
[----:B------:R-:W-:-:S03]  /*0d80*/  LEA R19, R17, UR5, 0xc ;  /* 0x0000000511137c11 */ /* 0x000fc6000f8e60ff */
[----:B------:R-:W-:Y:S02]  /*0d90*/  IMAD.IADD R17, R18, 0x1, R47 ;  /* 0x0000000112117824 */ /* 0x000fe400078e022f */
[----:B------:R-:W-:Y:S02]  /*0da0*/  IMAD.IADD R16, R19, 0x1, R48 ;  /* 0x0000000113107824 */ /* 0x000fe400078e0230 */
[----:B------:R-:W-:Y:S01]  /*0db0*/  IMAD.U32 R20, R50, 0x2, R17 ;  /* 0x0000000232147824 */ /* 0x000fe200078e0011 */
[----:B------:R-:W-:Y:S01]  /*0dc0*/  IADD3 R19, PT, PT, R17, 0x20, RZ ;  /* 0x0000002011137810 */ /* 0x000fe20007ffe0ff */
[C---:B------:R-:W-:Y:S02]  /*0dd0*/  IMAD.U32 R18, R51.reuse, 0x2, R16 ;  /* 0x0000000233127824 */ /* 0x040fe400078e0010 */
[----:B------:R-:W-:Y:S02]  /*0de0*/  VIADD R16, R16, 0x200 ;  /* 0x0000020010107836 */ /* 0x000fe40000000000 */
[----:B------:R-:W-:Y:S01]  /*0df0*/  IMAD.U32 R24, R50, 0x2, R19 ;  /* 0x0000000232187824 */ /* 0x000fe200078e0013 */
[----:B------:R-:W-:Y:S01]  /*0e00*/  LDSM.16.MT88.4 R20, [R20] ;  /* 0x000000001414783b */ /* 0x000fe20000004200 */
[----:B------:R-:W-:-:S03]  /*0e10*/  IMAD.U32 R28, R51, 0x2, R16 ;  /* 0x00000002331c7824 */ /* 0x000fc600078e0010 */
        /* <DEDUP_REMOVED lines=15> */
[----:B------:R-:W-:Y:S01]  /*0f10*/  ISETP.GT.U32.AND P0, PT, R0, 0xff, PT ;  /* 0x000000ff0000780c */ /* 0x000fe20003f04070 */
[----:B------:R-:W-:-:S12]  /*0f20*/  BSSY.RECONVERGENT B0, `(.L_x_38) ;  /* 0x0000016000007945 */ /* 0x000fd80003800200 */
[----:B------:R-:W-:Y:S05]  /*0f30*/  @P0 BRA `(.L_x_39) ;  /* 0x0000000000500947 */ /* 0x000fea0003800000 */
[----:B------:R-:W1:Y:S01]  /*0f40*/  S2R R18, SR_CTAID.X ;  /* 0x0000000000127919 */ /* 0x000e620000002500 */
[----:B------:R-:W2:Y:S01]  /*0f50*/  LDC.64 R14, c[0x0][0x380] ;  /* 0x0000e000ff0e7b82 */ /* 0x000ea20000000a00 */
[----:B------:R-:W-:-:S04]  /*0f60*/  IMAD.HI.U32 R16, R52, -0x55555555, RZ ;  /* 0xaaaaaaab34107827 */ /* 0x000fc800078e00ff */
[----:B------:R-:W-:Y:S01]  /*0f70*/  IMAD.SHL.U32 R19, R52, 0x10, RZ ;  /* 0x0000001034137824 */ /* 0x000fe200078e00ff */
[----:B------:R-:W-:Y:S02]  /*0f80*/  SHF.R.U32.HI R17, RZ, 0x1, R16 ;  /* 0x00000001ff117819 */ /* 0x000fe40000011610 */
[----:B------:R-:W3:Y:S03]  /*0f90*/  LDC.64 R12, c[0x0][0x388] ;  /* 0x0000e200ff0c7b82 */ /* 0x000ee60000000a00 */
[----:B------:R-:W-:Y:S02]  /*0fa0*/  IMAD R17, R17, -0x3, R52 ;  /* 0xfffffffd11117824 */ /* 0x000fe400078e0234 */
[----:B-1----:R-:W-:Y:S01]  /*0fb0*/  IMAD R21, R18, 0x80, R45 ;  /* 0x0000008012157824 */ /* 0x002fe200078e022d */
[----:B------:R-:W-:Y:S01]  /*0fc0*/  LEA.HI R18, R0, R19, RZ, 0x1c ;  /* 0x0000001300127211 */ /* 0x000fe200078fe0ff */
[----:B------:R-:W-:-:S04]  /*0fd0*/  IMAD.IADD R19, R42, 0x1, R19 ;  /* 0x000000012a137824 */ /* 0x000fc800078e0213 */
[----:B------:R-:W-:Y:S02]  /*0fe0*/  IMAD R21, R18, UR9, R21 ;  /* 0x0000000912157c24 */ /* 0x000fe4000f8e0215 */
[----:B--2---:R-:W-:-:S04]  /*0ff0*/  IMAD.WIDE R14, R19, 0x2, R14 ;  /* 0x00000002130e7825 */ /* 0x004fc800078e020e */
[C---:B------:R-:W-:Y:S01]  /*1000*/  IMAD R19, R17.reuse, 0x1000, R41 ;  /* 0x0000100011137824 */ /* 0x040fe200078e0229 */
[----:B------:R-:W-:Y:S01]  /*1010*/  LEA R17, R17, R40, 0xc ;  /* 0x0000002811117211 */ /* 0x000fe200078e60ff */
[----:B---3--:R-:W-:-:S03]  /*1020*/  IMAD.WIDE R12, R21, 0x2, R12 ;  /* 0x00000002150c7825 */ /* 0x008fc600078e020c */
[----:B------:R-:W-:Y:S01]  /*1030*/  @!PT LDS RZ, [RZ] ;  /* 0x00000000fffff984 */ /* 0x000fe20000000800 */
[----:B------:R-:W-:Y:S01]  /*1040*/  @!PT LDS RZ, [RZ] ;  /* 0x00000000fffff984 */ /* 0x000fe20000000800 */
[----:B------:R-:W-:Y:S01]  /*1050*/  @!PT LDS RZ, [RZ] ;  /* 0x00000000fffff984 */ /* 0x000fe20000000800 */
[----:B------:R1:W-:Y:S04]  /*1060*/  LDGSTS.E.BYPASS.128 [R19], desc[UR10][R14.64] ;  /* 0x000000000e137fae */ /* 0x0003e8000b98180a */
[----:B------:R1:W-:Y:S02]  /*1070*/  LDGSTS.E.BYPASS.128 [R17], desc[UR10][R12.64] ;  /* 0x000000000c117fae */ /* 0x0003e4000b98180a */
.L_x_39:
[----:B------:R-:W-:Y:S05]  /*1080*/  BSYNC.RECONVERGENT B0 ;  /* 0x0000000000007941 */ /* 0x000fea0003800200 */
.L_x_38:
[----:B------:R-:W0:Y:S02]  /*1090*/  LDGDEPBAR ;  /* 0x00000000000079af */ /* 0x000e240000000000 */
.L_x_37:
[C---:B-1----:R-:W-:Y:S02]  /*10a0*/  LEA R13, R54.reuse, UR5, 0xc ;  /* 0x00000005360d7c11 */ /* 0x042fe4000f8e60ff */
[----:B------:R-:W-:-:S03]  /*10b0*/  LEA R54, R54, UR4, 0xc ;  /* 0x0000000436367c11 */ /* 0x000fc6000f8e60ff */
[----:B------:R-:W-:Y:S02]  /*10c0*/  IMAD.IADD R12, R13, 0x1, R48 ;  /* 0x000000010d0c7824 */ /* 0x000fe400078e0230 */
[----:B------:R-:W-:Y:S02]  /*10d0*/  IMAD.IADD R13, R54, 0x1, R47 ;  /* 0x00000001360d7824 */ /* 0x000fe400078e022f */
[----:B------:R-:W-:Y:S01]  /*10e0*/  IMAD.U32 R14, R51, 0x2, R12 ;  /* 0x00000002330e7824 */ /* 0x000fe200078e000c */
[----:B------:R-:W-:Y:S01]  /*10f0*/  IADD3 R12, PT, PT, R12, 0x200, RZ ;  /* 0x000002000c0c7810 */ /* 0x000fe20007ffe0ff */
[----:B------:R-:W-:Y:S02]  /*1100*/  VIADD R15, R13, 0x20 ;  /* 0x000000200d0f7836 */ /* 0x000fe40000000000 */
[C---:B------:R-:W-:Y:S02]  /*1110*/  IMAD.U32 R16, R50.reuse, 0x2, R13 ;  /* 0x0000000232107824 */ /* 0x040fe400078e000d */
[----:B------:R-:W-:-:S02]  /*1120*/  IMAD.U32 R20, R50, 0x2, R15 ;  /* 0x0000000232147824 */ /* 0x000fc400078e000f */
[----:B------:R-:W-:Y:S02]  /*1130*/  IMAD.U32 R24, R51, 0x2, R12 ;  /* 0x0000000233187824 */ /* 0x000fe400078e000c */
[----:B------:R-:W-:Y:S04]  /*1140*/  LDSM.16.M88.4 R12, [R14] ;  /* 0x000000000e0c783b */ /* 0x000fe80000000200 */
[----:B------:R-:W1:Y:S04]  /*1150*/  LDSM.16.MT88.4 R16, [R16] ;  /* 0x000000001010783b */ /* 0x000e680000004200 */
        /* <DEDUP_REMOVED lines=11> */
[C---:B---3--:R-:W-:Y:S08]  /*1210*/  HMMA.16816.F16 R30, R24.reuse, R16, R10 ;  /* 0x00000010181e723c */ /* 0x048ff0000000080a */
        /* <DEDUP_REMOVED lines=10> */
[C---:B------:R-:W-:Y:S01]  /*12c0*/  IMAD.HI.U32 R12, R15.reuse, -0x55555555, RZ ;  /* 0xaaaaaaab0f0c7827 */ /* 0x040fe200078e00ff */
[----:B------:R-:W-:-:S04]  /*12d0*/  SHF.L.U32 R13, R15, 0x4, RZ ;  /* 0x000000040f0d7819 */ /* 0x000fc800000006ff */
        /* <DEDUP_REMOVED lines=8> */
[----:B---3--:R-:W-:-:S04]  /*1360*/  IMAD.WIDE R8, R15, 0x2, R8 ;  /* 0x000000020f087825 */ /* 0x008fc800078e0208 */
[C---:B------:R-:W-:Y:S02]  /*1370*/  IMAD R13, R12.reuse, 0x1000, R41 ;  /* 0x000010000c0d7824 */ /* 0x040fe400078e0229 */
[----:B------:R-:W-:-:S03]  /*1380*/  IMAD R15, R12, 0x1000, R40 ;  /* 0x000010000c0f7824 */ /* 0x000fc600078e0228 */
[----:B------:R-:W-:Y:S01]  /*1390*/  @!PT LDS RZ, [RZ] ;  /* 0x00000000fffff984 */ /* 0x000fe20000000800 */
[----:B------:R-:W-:Y:S01]  /*13a0*/  @!PT LDS RZ, [RZ] ;  /* 0x00000000fffff984 */ /* 0x000fe20000000800 */
[----:B------:R-:W-:Y:S01]  /*13b0*/  @!PT LDS RZ, [RZ] ;  /* 0x00000000fffff984 */ /* 0x000fe20000000800 */
[----:B------:R1:W-:Y:S04]  /*13c0*/  LDGSTS.E.BYPASS.128 [R13], desc[UR10][R10.64] ;  /* 0x000000000a0d7fae */ /* 0x0003e8000b98180a */
[----:B------:R1:W-:Y:S02]  /*13d0*/  LDGSTS.E.BYPASS.128 [R15], desc[UR10][R8.64] ;  /* 0x00000000080f7fae */ /* 0x0003e4000b98180a */
.L_x_42:
[----:B------:R-:W-:Y:S05]  /*13e0*/  BSYNC.RECONVERGENT B0 ;  /* 0x0000000000007941 */ /* 0x000fea0003800200 */
.L_x_41:
[----:B------:R-:W0:Y:S02]  /*13f0*/  LDGDEPBAR ;  /* 0x00000000000079af */ /* 0x000e240000000000 */
.L_x_40:
[C---:B-1----:R-:W-:Y:S01]  /*1400*/  LEA R8, R53.reuse, UR4, 0xc ;  /* 0x0000000435087c11 */ /* 0x042fe2000f8e60ff */
[----:B------:R-:W-:Y:S01]  /*1410*/  IMAD.MOV.U32 R49, RZ, RZ, R52 ;  /* 0x000000ffff317224 */ /* 0x000fe200078e0034 */
[----:B------:R-:W-:Y:S02]  /*1420*/  LEA R9, R53, UR5, 0xc ;  /* 0x0000000535097c11 */ /* 0x000fe4000f8e60ff */
[----:B------:R-:W-:Y:S01]  /*1430*/  ISETP.NE.AND P0, PT, R52, UR7, PT ;  /* 0x0000000734007c0c */ /* 0x000fe2000bf05270 */
[----:B------:R-:W-:Y:S01]  /*1440*/  IMAD.IADD R8, R8, 0x1, R47 ;  /* 0x0000000108087824 */ /* 0x000fe200078e022f */
[----:B------:R-:W-:-:S03]  /*1450*/  IADD3 R9, PT, PT, R9, R48, RZ ;  /* 0x0000003009097210 */ /* 0x000fc60007ffe0ff */
[----:B------:R-:W-:Y:S01]  /*1460*/  IMAD.IADD R24, R8, 0x1, R3 ;  /* 0x0000000108187824 */ /* 0x000fe200078e0203 */
[----:B------:R-:W-:Y:S01]  /*1470*/  IADD3 R16, PT, PT, R3, 0x20, R8 ;  /* 0x0000002003107810 */ /* 0x000fe20007ffe008 */
[----:B------:R-:W-:Y:S01]  /*1480*/  IMAD.IADD R25, R9, 0x1, R2 ;  /* 0x0000000109197824 */ /* 0x000fe200078e0202 */
[----:B------:R-:W-:Y:S02]  /*1490*/  IADD3 R20, PT, PT, R2, 0x200, R9 ;  /* 0x0000020002147810 */ /* 0x000fe40007ffe009 */
[----:B------:R-:W-:Y:S04]  /*14a0*/  LDSM.16.MT88.4 R12, [R24] ;  /* 0x00000000180c783b */ /* 0x000fe80000004200 */
[----:B------:R-:W1:Y:S04]  /*14b0*/  LDSM.16.M88.4 R8, [R25] ;  /* 0x000000001908783b */ /* 0x000e680000000200 */
        /* <DEDUP_REMOVED lines=12> */
[----:B------:R-:W-:-:S07]  /*1580*/  MOV R2, UR7 ;  /* 0x0000000700027c02 */ /* 0x000fce0008000f00 */
.L_x_30:
[----:B------:R-:W-:-:S09]  /*1590*/  ULOP3.LUT UP0, UR6, UR8, 0x3, URZ, 0xc0, !UPT ;  /* 0x0000000308067892 */ /* 0x000fd2000f80c0ff */
[----:B------:R-:W-:Y:S05]  /*15a0*/  BRA.U !UP0, `(.L_x_26) ;  /* 0x00000005088c7547 */ /* 0x000fea000b800000 */
[----:B------:R-:W1:Y:S01]  /*15b0*/  S2R R21, SR_LANEID ;  /* 0x0000000000157919 */ /* 0x000e620000000000 */
[----:B------:R-:W2:Y:S01]  /*15c0*/  LDCU UR9, c[0x0][0x3a0] ;  /* 0x00007400ff0977ac */ /* 0x000ea20008000800 */
[----:B------:R-:W3:Y:S01]  /*15d0*/  S2UR UR7, SR_CTAID.X ;  /* 0x00000000000779c3 */ /* 0x000ee20000002500 */
[----:B------:R-:W-:Y:S01]  /*15e0*/  IMAD.SHL.U32 R16, R2, 0x10, RZ ;  /* 0x0000001002107824 */ /* 0x000fe200078e00ff */
[----:B------:R-:W-:Y:S01]  /*15f0*/  SHF.R.U32.HI R19, RZ, 0x4, R0 ;  /* 0x00000004ff137819 */ /* 0x000fe20000011600 */
[----:B------:R-:W-:Y:S01]  /*1600*/  IMAD.SHL.U32 R17, R0, 0x10, RZ ;  /* 0x0000001000117824 */ /* 0x000fe200078e00ff */
[----:B------:R-:W-:Y:S01]  /*1610*/  LEA R3, R2, UR4, 0xc ;  /* 0x0000000402037c11 */ /* 0x000fe2000f8e60ff */
[----:B------:R-:W-:Y:S01]  /*1620*/  UIADD3 UR6, UPT, UPT, -UR6, URZ, URZ ;  /* 0x000000ff06067290 */ /* 0x000fe2000fffe1ff */
[----:B------:R-:W-:Y:S02]  /*1630*/  LOP3.LUT R36, R46, 0x1c00, RZ, 0xc0, !PT ;  /* 0x00001c002e247812 */ /* 0x000fe400078ec0ff */
[----:B------:R-:W4:Y:S01]  /*1640*/  LDC R20, c[0x0][0x39c] ;  /* 0x0000e700ff147b82 */ /* 0x000f220000000800 */
[----:B------:R-:W-:-:S02]  /*1650*/  LOP3.LUT R17, R17, 0x3fe0, RZ, 0xc0, !PT ;  /* 0x00003fe011117812 */ /* 0x000fc400078ec0ff */
[----:B------:R-:W-:Y:S01]  /*1660*/  IADD3 R42, PT, PT, R2, 0x2, RZ ;  /* 0x00000002022a7810 */ /* 0x000fe20007ffe0ff */
[----:B------:R-:W-:Y:S01]  /*1670*/  VIADD R36, R36, UR5 ;  /* 0x0000000524247c36 */ /* 0x000fe20008000000 */
[C---:B------:R-:W-:Y:S01]  /*1680*/  LEA R37, R2.reuse, 0x200, 0xc ;  /* 0x0000020002257811 */ /* 0x040fe200078e60ff */
[----:B--2---:R-:W-:Y:S01]  /*1690*/  IMAD R43, R43, UR9, R16 ;  /* 0x000000092b2b7c24 */ /* 0x004fe2000f8e0210 */
[----:B------:R-:W-:-:S04]  /*16a0*/  LEA R16, R2, UR5, 0xc ;  /* 0x0000000502107c11 */ /* 0x000fc8000f8e60ff */
[----:B------:R-:W-:Y:S01]  /*16b0*/  IADD3 R44, PT, PT, R43, 0x20, R44 ;  /* 0x000000202b2c7810 */ /* 0x000fe20007ffe02c */
[----:B------:R-:W-:Y:S01]  /*16c0*/  IMAD.IADD R18, R16, 0x1, R17 ;  /* 0x0000000110127824 */ /* 0x000fe200078e0211 */
[----:B------:R-:W-:Y:S01]  /*16d0*/  LOP3.LUT R17, R0, 0xf, RZ, 0xc0, !PT ;  /* 0x0000000f00117812 */ /* 0x000fe200078ec0ff */
[----:B------:R-:W-:Y:S01]  /*16e0*/  IMAD R16, R19, 0x100, R3 ;  /* 0x0000010013107824 */ /* 0x000fe200078e0203 */
[----:B------:R-:W-:Y:S01]  /*16f0*/  LEA R3, R2, R19, 0x4 ;  /* 0x0000001302037211 */ /* 0x000fe200078e20ff */
[----:B---3--:R-:W-:Y:S02]  /*1700*/  USHF.L.U32 UR7, UR7, 0x7, URZ ;  /* 0x0000000707077899 */ /* 0x008fe400080006ff */
[----:B------:R-:W-:Y:S01]  /*1710*/  IMAD R17, R17, 0x10, R16 ;  /* 0x0000001011117824 */ /* 0x000fe200078e0210 */
[--C-:B-1----:R-:W-:Y:S01]  /*1720*/  SHF.R.U32.HI R22, RZ, 0x3, R21.reuse ;  /* 0x00000003ff167819 */ /* 0x102fe20000011615 */
[----:B------:R-:W-:Y:S01]  /*1730*/  VIADD R3, R3, 0x20 ;  /* 0x0000002003037836 */ /* 0x000fe20000000000 */
[----:B------:R-:W-:Y:S01]  /*1740*/  LOP3.LUT R19, R21, 0x7, RZ, 0xc0, !PT ;  /* 0x0000000715137812 */ /* 0x000fe200078ec0ff */
[----:B------:R-:W-:Y:S01]  /*1750*/  VIADD R38, R17, 0x2000 ;  /* 0x0000200011267836 */ /* 0x000fe20000000000 */
[----:B------:R-:W-:Y:S01]  /*1760*/  SHF.R.U32.HI R21, RZ, 0x4, R21 ;  /* 0x00000004ff157819 */ /* 0x000fe20000011615 */
[----:B------:R-:W-:-:S02]  /*1770*/  IMAD.SHL.U32 R22, R22, 0x8, RZ ;  /* 0x0000000816167824 */ /* 0x000fc400078e00ff */
[----:B----4-:R-:W-:Y:S02]  /*1780*/  IMAD R16, R3, R20, UR7 ;  /* 0x0000000703107e24 */ /* 0x010fe4000f8e0214 */
[----:B------:R-:W-:Y:S01]  /*1790*/  IMAD.SHL.U32 R3, R0, 0x2, RZ ;  /* 0x0000000200037824 */ /* 0x000fe200078e00ff */
[----:B------:R-:W-:Y:S01]  /*17a0*/  LOP3.LUT R22, R22, 0x8, R19, 0xe2, !PT ;  /* 0x0000000816167812 */ /* 0x000fe200078ee213 */
[----:B------:R-:W-:Y:S01]  /*17b0*/  IMAD.SHL.U32 R21, R21, 0x8, RZ ;  /* 0x0000000815157824 */ /* 0x000fe200078e00ff */
[----:B------:R-:W-:Y:S01]  /*17c0*/  LOP3.LUT R19, R0, 0x1, RZ, 0xc0, !PT ;  /* 0x0000000100137812 */ /* 0x000fe200078ec0ff */
[----:B------:R-:W-:Y:S01]  /*17d0*/  IMAD.IADD R45, R45, 0x1, R16 ;  /* 0x000000012d2d7824 */ /* 0x000fe200078e0210 */
[----:B------:R-:W-:Y:S01]  /*17e0*/  LOP3.LUT R3, R3, 0xc0, RZ, 0xc0, !PT ;  /* 0x000000c003037812 */ /* 0x000fe200078ec0ff */
[C-C-:B------:R-:W-:Y:S01]  /*17f0*/  IMAD R40, R22.reuse, 0x10, R21.reuse ;  /* 0x0000001016287824 */ /* 0x140fe200078e0215 */
[----:B------:R-:W-:Y:S01]  /*1800*/  LEA R18, R19, R18, 0x4 ;  /* 0x0000001213127211 */ /* 0x000fe200078e20ff */
[----:B------:R-:W-:-:S02]  /*1810*/  IMAD R41, R22, 0x80, R21 ;  /* 0x0000008016297824 */ /* 0x000fc400078e0215 */
[----:B------:R-:W-:Y:S01]  /*1820*/  VIADD R3, R3, UR4 ;  /* 0x0000000403037c36 */ /* 0x000fe20008000000 */
[----:B------:R-:W-:Y:S01]  /*1830*/  SHF.L.U32 R40, R40, 0x1, RZ ;  /* 0x0000000128287819 */ /* 0x000fe200000006ff */
[----:B------:R-:W-:Y:S02]  /*1840*/  VIADD R39, R18, 0x2000 ;  /* 0x0000200012277836 */ /* 0x000fe40000000000 */
[----:B------:R-:W-:-:S07]  /*1850*/  IMAD.SHL.U32 R41, R41, 0x2, RZ ;  /* 0x0000000229297824 */ /* 0x000fce00078e00ff */
.L_x_47:
        /* <DEDUP_REMOVED lines=21> */
.L_x_46:
[----:B------:R-:W-:Y:S05]  /*19b0*/  BSYNC.RECONVERGENT B0 ;  /* 0x0000000000007941 */ /* 0x000fea0003800200 */
.L_x_45:
[----:B------:R-:W0:Y:S02]  /*19c0*/  LDGDEPBAR ;  /* 0x00000000000079af */ /* 0x000e240000000000 */
.L_x_44:
[----:B-1----:R-:W-:Y:S01]  /*19d0*/  IMAD.HI.U32 R16, R2, -0x55555555, RZ ;  /* 0xaaaaaaab02107827 */ /* 0x002fe200078e00ff */
[----:B------:R-:W1:Y:S01]  /*19e0*/  LDC R46, c[0x0][0x39c] ;  /* 0x0000e700ff2e7b82 */ /* 0x000e620000000800 */
[----:B------:R-:W-:Y:S01]  /*19f0*/  UIADD3 UR6, UPT, UPT, UR6, 0x1, URZ ;  /* 0x0000000106067890 */ /* 0x000fe2000fffe0ff */
[----:B------:R-:W-:Y:S01]  /*1a00*/  IADD3 R39, PT, PT, R39, 0x1000, RZ ;  /* 0x0000100027277810 */ /* 0x000fe20007ffe0ff */
[----:B------:R-:W-:Y:S01]  /*1a10*/  VIADD R44, R44, 0x10 ;  /* 0x000000102c2c7836 */ /* 0x000fe20000000000 */
[----:B------:R-:W-:Y:S01]  /*1a20*/  SHF.R.U32.HI R16, RZ, 0x1, R16 ;  /* 0x00000001ff107819 */ /* 0x000fe20000011610 */
[----:B------:R-:W-:Y:S01]  /*1a30*/  UISETP.NE.AND UP0, UPT, UR6, URZ, UPT ;  /* 0x000000ff0600728c */ /* 0x000fe2000bf05270 */
[----:B------:R-:W-:Y:S02]  /*1a40*/  VIADD R38, R38, 0x1000 ;  /* 0x0000100026267836 */ /* 0x000fe40000000000 */
[----:B------:R-:W-:Y:S02]  /*1a50*/  VIADD R42, R42, 0x1 ;  /* 0x000000012a2a7836 */ /* 0x000fe40000000000 */
[----:B------:R-:W-:-:S02]  /*1a60*/  IMAD R16, R16, -0x3000, R37 ;  /* 0xffffd00010107824 */ /* 0x000fc400078e0225 */
[----:B------:R-:W-:Y:S02]  /*1a70*/  VIADD R2, R2, 0x1 ;  /* 0x0000000102027836 */ /* 0x000fe40000000000 */
[C---:B------:R-:W-:Y:S02]  /*1a80*/  IMAD.IADD R17, R16.reuse, 0x1, R36 ;  /* 0x0000000110117824 */ /* 0x040fe400078e0224 */
[----:B------:R-:W-:Y:S02]  /*1a90*/  IMAD.IADD R16, R16, 0x1, R3 ;  /* 0x0000000110107824 */ /* 0x000fe400078e0203 */
[----:B------:R-:W-:Y:S01]  /*1aa0*/  VIADD R37, R37, 0x1000 ;  /* 0x0000100025257836 */ /* 0x000fe20000000000 */
[----:B------:R-:W-:Y:S02]  /*1ab0*/  IADD3 R18, PT, PT, R40, -0x200, R17 ;  /* 0xfffffe0028127810 */ /* 0x000fe40007ffe011 */
[C-C-:B------:R-:W-:Y:S02]  /*1ac0*/  IADD3 R20, PT, PT, R41.reuse, -0x200, R16.reuse ;  /* 0xfffffe0029147810 */ /* 0x140fe40007ffe010 */
[----:B------:R-:W-:Y:S01]  /*1ad0*/  IADD3 R24, PT, PT, R41, -0x1e0, R16 ;  /* 0xfffffe2029187810 */ /* 0x000fe20007ffe010 */
[----:B-1----:R-:W-:Y:S01]  /*1ae0*/  IMAD R45, R46, 0x10, R45 ;  /* 0x000000102e2d7824 */ /* 0x002fe200078e022d */
[----:B------:R-:W-:-:S02]  /*1af0*/  IADD3 R28, PT, PT, R17, R40, RZ ;  /* 0x00000028111c7210 */ /* 0x000fc40007ffe0ff */
        /* <DEDUP_REMOVED lines=13> */
[----:B------:R-:W-:-:S13]  /*1bd0*/  BRA.U UP0, `(.L_x_47) ;  /* 0xfffffffd00207547 */ /* 0x000fda000b83ffff */
.L_x_26:
[----:B------:R-:W1:Y:S01]  /*1be0*/  S2R R17, SR_TID.X ;  /* 0x0000000000117919 */ /* 0x000e620000002100 */
[----:B------:R-:W3:Y:S01]  /*1bf0*/  LDC.64 R2, c[0x0][0x398] ;  /* 0x0000e600ff027b82 */ /* 0x000ee20000000a00 */
[----:B------:R-:W4:Y:S01]  /*1c00*/  S2R R18, SR_CTAID.X ;  /* 0x0000000000127919 */ /* 0x000f220000002500 */
[----:B------:R-:W5:Y:S01]  /*1c10*/  S2R R19, SR_CTAID.Y ;  /* 0x0000000000137919 */ /* 0x000f620000002600 */
[----:B-1----:R-:W-:Y:S02]  /*1c20*/  SHF.R.U32.HI R0, RZ, 0x2, R17 ;  /* 0x00000002ff007819 */ /* 0x002fe40000011611 */
[----:B------:R-:W-:Y:S02]  /*1c30*/  LOP3.LUT R17, R17, 0x60, RZ, 0xc0, !PT ;  /* 0x0000006011117812 */ /* 0x000fe400078ec0ff */
[----:B------:R-:W-:-:S03]  /*1c40*/  LOP3.LUT R16, R0, 0xe0, RZ, 0xc0, !PT ;  /* 0x000000e000107812 */ /* 0x000fc600078ec0ff */
[----:B----4-:R-:W-:Y:S02]  /*1c50*/  IMAD R0, R18, 0x80, R17 ;  /* 0x0000008012007824 */ /* 0x010fe400078e0211 */
[----:B-----5:R-:W-:-:S03]  /*1c60*/  IMAD R17, R19, 0x80, R16 ;  /* 0x0000008013117824 */ /* 0x020fc600078e0210 */
[CC--:B---3--:R-:W-:Y:S01]  /*1c70*/  ISETP.GE.AND P0, PT, R0.reuse, R3.reuse, PT ;  /* 0x000000030000720c */ /* 0x0c8fe20003f06270 */
[C---:B------:R-:W-:Y:S01]  /*1c80*/  VIADD R19, R17.reuse, 0x10 ;  /* 0x0000001011137836 */ /* 0x040fe20000000000 */
[----:B------:R-:W-:Y:S01]  /*1c90*/  IADD3 R16, PT, PT, R0, 0x10, RZ ;  /* 0x0000001000107810 */ /* 0x000fe20007ffe0ff */
[CC--:B------:R-:W-:Y:S01]  /*1ca0*/  IMAD R21, R17.reuse, R3.reuse, RZ ;  /* 0x0000000311157224 */ /* 0x0c0fe200078e02ff */
[-C--:B------:R-:W-:Y:S02]  /*1cb0*/  ISETP.GE.OR P3, PT, R17, R2.reuse, P0 ;  /* 0x000000021100720c */ /* 0x080fe40000766670 */
[----:B------:R-:W-:Y:S02]  /*1cc0*/  ISETP.GE.AND P1, PT, R16, R3, PT ;  /* 0x000000031000720c */ /* 0x000fe40003f26270 */
[CC--:B------:R-:W-:Y:S02]  /*1cd0*/  ISETP.GE.OR P0, PT, R19.reuse, R2.reuse, P0 ;  /* 0x000000021300720c */ /* 0x0c0fe40000706670 */
[----:B------:R-:W-:-:S02]  /*1ce0*/  ISETP.GE.OR P2, PT, R19, R2, P1 ;  /* 0x000000021300720c */ /* 0x000fc40000f46670 */
[----:B------:R-:W-:-:S05]  /*1cf0*/  ISETP.GE.OR P1, PT, R17, R2, P1 ;  /* 0x000000021100720c */ /* 0x000fca0000f26670 */
        /* <DEDUP_REMOVED lines=18> */
.L_x_48:
[----:B------:R-:W-:Y:S05]  /*1e20*/  @P1 BRA `(.L_x_49) ;  /* 0x00000000004c1947 */ /* 0x000fea0003800000 */
[----:B-1----:R-:W1:Y:S01]  /*1e30*/  S2R R5, SR_LANEID ;  /* 0x0000000000057919 */ /* 0x002e620000000000 */
[----:B------:R-:W3:Y:S01]  /*1e40*/  LDCU.64 UR4, c[0x0][0x390] ;  /* 0x00007200ff0477ac */ /* 0x000ee20008000a00 */
[----:B------:R-:W-:Y:S02]  /*1e50*/  IADD3 R2, P1, PT, R0, R21, RZ ;  /* 0x0000001500027210 */ /* 0x000fe40007f3e0ff */
[----:B------:R-:W-:Y:S02]  /*1e60*/  SHF.R.U32.HI R25, RZ, 0x1, R3 ;  /* 0x00000001ff197819 */ /* 0x000fe40000011603 */
[----:B------:R-:W-:Y:S02]  /*1e70*/  LEA.HI.X.SX32 R23, R21, RZ, 0x1, P1 ;  /* 0x000000ff15177211 */ /* 0x000fe400008f0eff */
[----:B---3--:R-:W-:Y:S02]  /*1e80*/  LEA R19, P1, R2, UR4, 0x1 ;  /* 0x0000000402137c11 */ /* 0x008fe4000f8208ff */
[----:B-1----:R-:W-:-:S02]  /*1e90*/  LOP3.LUT R4, R5, 0x3, RZ, 0xc0, !PT ;  /* 0x0000000305047812 */ /* 0x002fc400078ec0ff */
        /* <DEDUP_REMOVED lines=12> */
.L_x_49:
[----:B------:R-:W-:Y:S01]  /*1f60*/  LEA R21, R3, R21, 0x4 ;  /* 0x0000001503157211 */ /* 0x000fe200078e20ff */
[----:B------:R-:W-:Y:S06]  /*1f70*/  @P0 BRA `(.L_x_50) ;  /* 0x0000000000440947 */ /* 0x000fec0003800000 */
[----:B------:R-:W4:Y:S01]  /*1f80*/  S2R R2, SR_LANEID ;  /* 0x0000000000027919 */ /* 0x000f220000000000 */
[----:B-1-3--:R-:W1:Y:S01]  /*1f90*/  LDC.64 R4, c[0x0][0x390] ;  /* 0x0000e400ff047b82 */ /* 0x00ae620000000a00 */
[----:B------:R-:W-:Y:S01]  /*1fa0*/  IMAD.IADD R7, R0, 0x1, R21 ;  /* 0x0000000100077824 */ /* 0x000fe200078e0215 */
[----:B------:R-:W-:Y:S01]  /*1fb0*/  SHF.R.U32.HI R17, RZ, 0x1, R3 ;  /* 0x00000001ff117819 */ /* 0x000fe20000011603 */
[----:B------:R-:W-:Y:S05]  /*1fc0*/  WARPSYNC.ALL ;  /* 0x0000000000007948 */ /* 0x000fea0003800000 */
[----:B-1----:R-:W-:-:S04]  /*1fd0*/  IMAD.WIDE R4, R7, 0x2, R4 ;  /* 0x0000000207047825 */ /* 0x002fc800078e0204 */
[----:B------:R-:W-:Y:S01]  /*1fe0*/  IMAD.MOV.U32 R7, RZ, RZ, RZ ;  /* 0x000000ffff077224 */ /* 0x000fe200078e00ff */
[----:B----4-:R-:W-:Y:S02]  /*1ff0*/  LOP3.LUT R6, R2, 0x3, RZ, 0xc0, !PT ;  /* 0x0000000302067812 */ /* 0x010fe400078ec0ff */
        /* <DEDUP_REMOVED lines=9> */
.L_x_50:
[----:B--2---:R-:W-:Y:S05]  /*2090*/  @P2 EXIT ;  /* 0x000000000000294d */ /* 0x004fea0003800000 */
[----:B-1-34-:R-:W1:Y:S01]  /*20a0*/  S2R R4, SR_LANEID ;  /* 0x0000000000047919 */ /* 0x01ae620000000000 */
[----:B------:R-:W2:Y:S01]  /*20b0*/  LDCU.64 UR4, c[0x0][0x390] ;  /* 0x00007200ff0477ac */ /* 0x000ea20008000a00 */
[----:B------:R-:W-:Y:S01]  /*20c0*/  SHF.R.U32.HI R9, RZ, 0x1, R3 ;  /* 0x00000001ff097819 */ /* 0x000fe20000011603 */
[----:B------:R-:W-:Y:S01]  /*20d0*/  IMAD.MOV.U32 R3, RZ, RZ, RZ ;  /* 0x000000ffff037224 */ /* 0x000fe200078e00ff */
[----:B------:R-:W-:-:S04]  /*20e0*/  IADD3 R0, P0, PT, R0, R21, RZ ;  /* 0x0000001500007210 */ /* 0x000fc80007f1e0ff */
[----:B------:R-:W-:Y:S02]  /*20f0*/  LEA.HI.X.SX32 R21, R21, RZ, 0x1, P0 ;  /* 0x000000ff15157211 */ /* 0x000fe400000f0eff */
[----:B--2---:R-:W-:Y:S02]  /*2100*/  LEA R7, P0, R0, UR4, 0x1 ;  /* 0x0000000400077c11 */ /* 0x004fe4000f8008ff */
[----:B-1----:R-:W-:Y:S02]  /*2110*/  LOP3.LUT R2, R4, 0x3, RZ, 0xc0, !PT ;  /* 0x0000000304027812 */ /* 0x002fe400078ec0ff */
        /* <DEDUP_REMOVED lines=12> */
.L_x_51:
        /* <DEDUP_REMOVED lines=10> */
.L_x_53:


//--------------------- .nv.shared._Z20combined_gemm_kernelILb1EEvPK6__halfS2_PS0_iiii --------------------------
	.section	.nv.shared._Z20combined_gemm_kernelILb1EEvPK6__halfS2_PS0_iiii,"aw",@nobits
	.sectionflags	@""
	.align	2
.nv.shared._Z20combined_gemm_kernelILb1EEvPK6__halfS2_PS0_iiii:
	.zero		25600


//--------------------- .nv.shared.reserved.0     --------------------------
	.section	.nv.shared.reserved.0,"aw",@nobits
	.weak		__nv_reservedSMEM_offset_0_alias
	.size		__nv_reservedSMEM_offset_0_alias, 0, 64
	.other		__nv_reservedSMEM_offset_0_alias,@"STO_CUDA_RESERVED_SHARED STV_DEFAULT"
__nv_reservedSMEM_offset_0_alias:
	.zero		0
	.zero		64


//--------------------- .nv.shared._Z20combined_gemm_kernelILb0EEvPK6__halfS2_PS0_iiii --------------------------
	.section	.nv.shared._Z20combined_gemm_kernelILb0EEvPK6__halfS2_PS0_iiii,"aw",@nobits
	.sectionflags	@""
	.align	2
.nv.shared._Z20combined_gemm_kernelILb0EEvPK6__halfS2_PS0_iiii:
	.zero		25600


//--------------------- .nv.constant0._Z20combined_gemm_kernelILb1EEvPK6__halfS2_PS0_iiii --------------------------
	.section	.nv.constant0._Z20combined_gemm_kernelILb1EEvPK6__halfS2_PS0_iiii,"a",@progbits
	.sectionflags	@""
	.align	4
.nv.constant0._Z20combined_gemm_kernelILb1EEvPK6__halfS2_PS0_iiii:
	.zero		936


//--------------------- .nv.constant0._Z20combined_gemm_kernelILb0EEvPK6__halfS2_PS0_iiii --------------------------
	.section	.nv.constant0._Z20combined_gemm_kernelILb0EEvPK6__halfS2_PS0_iiii,"a",@progbits
	.sectionflags	@""
	.align	4
.nv.constant0._Z20combined_gemm_kernelILb0EEvPK6__halfS2_PS0_iiii:
	.zero		936


//--------------------- SYMBOLS --------------------------

	.type		.nv.reservedSmem.offset0,@object
	.size		.nv.reservedSmem.offset0,0x4
	.type		.nv.reservedSmem.cap,@object
	.size		.nv.reservedSmem.cap,0x4
